def gluon_tcgen05(
    a_ptr,
    b_ptr,
    c_ptr,
    M,
    N,
    K,
    stride_am,
    stride_bk,
    stride_cm,
    BLOCK_M: gl.constexpr,
    BLOCK_N: gl.constexpr,
    BLOCK_K: gl.constexpr,
    DTYPE: gl.constexpr,
    A_LAYOUT: gl.constexpr,
    B_LAYOUT: gl.constexpr,
    C_LAYOUT: gl.constexpr,
    B_SHAPE: gl.constexpr,
    TMEM_LAYOUT: gl.constexpr,
    TMEM_REG: gl.constexpr,
    TRANS_B: gl.constexpr,
    NUM_BUFFERS: gl.constexpr,
):
    a_desc = tma.make_tensor_descriptor(
        a_ptr, [M, K], [stride_am, 1], [BLOCK_M, BLOCK_K], A_LAYOUT
    )
    b_desc = tma.make_tensor_descriptor(
        b_ptr,
        [N, K] if TRANS_B else [K, N],
        [stride_bk, 1],
        B_SHAPE,
        B_LAYOUT,
    )
    c_desc = tma.make_tensor_descriptor(
        c_ptr, [M, N], [stride_cm, 1], [BLOCK_M, BLOCK_N], C_LAYOUT
    )

    a_bufs = gl.allocate_shared_memory(
        DTYPE, [NUM_BUFFERS, BLOCK_M, BLOCK_K], A_LAYOUT
    )
    b_bufs = gl.allocate_shared_memory(DTYPE, [NUM_BUFFERS] + B_SHAPE, B_LAYOUT)

    pid_m = gl.program_id(0)
    pid_n = gl.program_id(1)
    off_m = pid_m * BLOCK_M
    off_n = pid_n * BLOCK_N

    tma_bars = gl.allocate_shared_memory(
        gl.int64, [NUM_BUFFERS, 1], mbarrier.MBarrierLayout()
    )
    mma_bars = gl.allocate_shared_memory(
        gl.int64, [NUM_BUFFERS, 1], mbarrier.MBarrierLayout()
    )
    for i in gl.static_range(NUM_BUFFERS):
        mbarrier.init(tma_bars.index(i), count=1)
        mbarrier.init(mma_bars.index(i), count=1)

    acc_tmem = allocate_tensor_memory(gl.float32, [BLOCK_M, BLOCK_N], TMEM_LAYOUT)
    idx = 0
    phase = 0
    use_acc = False
    for k in range(0, K, BLOCK_K):
        a = a_bufs.index(idx)
        b = b_bufs.index(idx)
        tma_bar = tma_bars.index(idx)
        mma_bar = mma_bars.index(idx)
        mbarrier.expect(
            tma_bar, a_desc.block_type.nbytes + b_desc.block_type.nbytes
        )
        tma.async_copy_global_to_shared(a_desc, [off_m, k], tma_bar, a)
        tma.async_copy_global_to_shared(
            b_desc, [off_n, k] if TRANS_B else [k, off_n], tma_bar, b
        )
        mbarrier.wait(tma_bar, phase=phase)

        if TRANS_B:
            b = b.permute((1, 0))
        tcgen05_mma(a, b, acc_tmem, use_acc=use_acc)
        tcgen05_commit(mma_bar)
        mbarrier.wait(mma_bar, phase=phase)
        use_acc = True

        idx += 1
        if idx == NUM_BUFFERS:
            idx = 0
            phase ^= 1

    for i in gl.static_range(NUM_BUFFERS):
        mbarrier.invalidate(tma_bars.index(i))
        mbarrier.invalidate(mma_bars.index(i))

    acc = acc_tmem.load(TMEM_REG)
    c_smem = gl.allocate_shared_memory(DTYPE, [BLOCK_M, BLOCK_N], C_LAYOUT)
    c_smem.store(acc.to(DTYPE))
    fence_async_shared()
    tma.async_copy_shared_to_global(c_desc, [off_m, off_n], c_smem)
    tma.store_wait(pendings=0)

# config = {"BLOCK_K": 32, "BLOCK_M": 64, "BLOCK_N": 64, "arch": "sm_100", "dtype": "bf16", "num_buffers": 3, "num_warps": 4, "trans_b": 1}
# arch = sm_100


// ===== COMPILED SASS (sm_100a) =====

	.target	sm_100a

	.elftype	@"ET_EXEC"


//--------------------- .note.nv.tkinfo           --------------------------
	.section	.note.nv.tkinfo,"",@"SHT_NOTE"
	.sectionflags	@"SHF_NOTE_NV_TKINFO"
	.tkinfo
        /*0018*/ 	.word	0x00000081
        /*0030*/ 	.string	""
        /*0030*/ 	.string	"ptxas-blackwell"
        /*0030*/ 	.string	"Cuda compilation tools, release 12.9, V12.9.86"
        /*0030*/ 	.string	"Build cuda_12.9.r12.9/compiler.36037853_0"
        /*0030*/ 	.string	"-v  -suppress-debug-info  -lineinfo  -arch sm_100a "



//--------------------- .note.nv.cuver            --------------------------
	.section	.note.nv.cuver,"",@"SHT_NOTE"
	.sectionflags	@"SHF_NOTE_NV_CUVER"
        /*0018*/ 	.short	0x0001
        /*001a*/ 	.short	0x0064
        /*001c*/ 	.short	0x0001
        /*001e*/ 	.short	0x0000
        /*0020*/ 	.short	0x0001
        /*0022*/ 	.short	0x0000


//--------------------- .nv.info                  --------------------------
	.section	.nv.info,"",@"SHT_CUDA_INFO"
	.align	4


	//----- nvinfo : EIATTR_REGCOUNT
	.align		4
        /*0000*/ 	.byte	0x04, 0x2f
        /*0002*/ 	.short	(.L_4 - .L_3)
	.align		4
.L_3:
        /*0004*/ 	.word	index@(gluon_tcgen05)
        /*0008*/ 	.word	0x00000027


	//----- nvinfo : EIATTR_FRAME_SIZE
	.align		4
.L_4:
        /*000c*/ 	.byte	0x04, 0x11
        /*000e*/ 	.short	(.L_6 - .L_5)
	.align		4
.L_5:
        /*0010*/ 	.word	index@($__internal_2_$__cuda_sm10x_tcgen05_guardrail_trap_unallocated_columns_being_dealloced)
        /*0014*/ 	.word	0x00000000


	//----- nvinfo : EIATTR_FRAME_SIZE
	.align		4
.L_6:
        /*0018*/ 	.byte	0x04, 0x11
        /*001a*/ 	.short	(.L_8 - .L_7)
	.align		4
.L_7:
        /*001c*/ 	.word	index@($__internal_1_$__cuda_sm10x_tcgen05_guardrail_trap_phase_invalid_during_alloc)
        /*0020*/ 	.word	0x00000000


	//----- nvinfo : EIATTR_FRAME_SIZE
	.align		4
.L_8:
        /*0024*/ 	.byte	0x04, 0x11
        /*0026*/ 	.short	(.L_10 - .L_9)
	.align		4
.L_9:
        /*0028*/ 	.word	index@($__internal_0_$__cuda_sm10x_tcgen05_guardrail_trap_col_being_dealloced_not_returned_by_alloc)
        /*002c*/ 	.word	0x00000000


	//----- nvinfo : EIATTR_FRAME_SIZE
	.align		4
.L_10:
        /*0030*/ 	.byte	0x04, 0x11
        /*0032*/ 	.short	(.L_12 - .L_11)
	.align		4
.L_11:
        /*0034*/ 	.word	index@(gluon_tcgen05)
        /*0038*/ 	.word	0x00000000


	//----- nvinfo : EIATTR_MIN_STACK_SIZE
	.align		4
.L_12:
        /*003c*/ 	.byte	0x04, 0x12
        /*003e*/ 	.short	(.L_14 - .L_13)
	.align		4
.L_13:
        /*0040*/ 	.word	index@(gluon_tcgen05)
        /*0044*/ 	.word	0x00000000
.L_14:


//--------------------- .nv.info.gluon_tcgen05    --------------------------
	.section	.nv.info.gluon_tcgen05,"",@"SHT_CUDA_INFO"
	.sectionflags	@""
	.align	4


	//----- nvinfo : EIATTR_CUDA_API_VERSION
	.align		4
        /*0000*/ 	.byte	0x04, 0x37
        /*0002*/ 	.short	(.L_16 - .L_15)
.L_15:
        /*0004*/ 	.word	0x00000081


	//----- nvinfo : EIATTR_KPARAM_INFO
	.align		4
.L_16:
        /*0008*/ 	.byte	0x04, 0x17
        /*000a*/ 	.short	(.L_18 - .L_17)
.L_17:
        /*000c*/ 	.word	0x00000000
        /*0010*/ 	.short	0x000a
        /*0012*/ 	.short	0x0048
        /*0014*/ 	.byte	0x00, 0xf4, 0x21, 0x00


	//----- nvinfo : EIATTR_KPARAM_INFO
	.align		4
.L_18:
        /*0018*/ 	.byte	0x04, 0x17
        /*001a*/ 	.short	(.L_20 - .L_19)
.L_19:
        /*001c*/ 	.word	0x00000000
        /*0020*/ 	.short	0x0009
        /*0022*/ 	.short	0x0040
        /*0024*/ 	.byte	0x00, 0xf4, 0x21, 0x00


	//----- nvinfo : EIATTR_KPARAM_INFO
	.align		4
.L_20:
        /*0028*/ 	.byte	0x04, 0x17
        /*002a*/ 	.short	(.L_22 - .L_21)
.L_21:
        /*002c*/ 	.word	0x00000000
        /*0030*/ 	.short	0x0008
        /*0032*/ 	.short	0x0038
        /*0034*/ 	.byte	0x00, 0xf0, 0x21, 0x00


	//----- nvinfo : EIATTR_KPARAM_INFO
	.align		4
.L_22:
        /*0038*/ 	.byte	0x04, 0x17
        /*003a*/ 	.short	(.L_24 - .L_23)
.L_23:
        /*003c*/ 	.word	0x00000000
        /*0040*/ 	.short	0x0007
        /*0042*/ 	.short	0x0030
        /*0044*/ 	.byte	0x00, 0xf0, 0x21, 0x00


	//----- nvinfo : EIATTR_KPARAM_INFO
	.align		4
.L_24:
        /*0048*/ 	.byte	0x04, 0x17
        /*004a*/ 	.short	(.L_26 - .L_25)
.L_25:
        /*004c*/ 	.word	0x00000000
        /*0050*/ 	.short	0x0006
        /*0052*/ 	.short	0x0028
        /*0054*/ 	.byte	0x00, 0xf0, 0x21, 0x00


	//----- nvinfo : EIATTR_KPARAM_INFO
	.align		4
.L_26:
        /*0058*/ 	.byte	0x04, 0x17
        /*005a*/ 	.short	(.L_28 - .L_27)
.L_27:
        /*005c*/ 	.word	0x00000000
        /*0060*/ 	.short	0x0005
        /*0062*/ 	.short	0x0020
        /*0064*/ 	.byte	0x00, 0xf0, 0x11, 0x00


	//----- nvinfo : EIATTR_KPARAM_INFO
	.align		4
.L_28:
        /*0068*/ 	.byte	0x04, 0x17
        /*006a*/ 	.short	(.L_30 - .L_29)
.L_29:
        /*006c*/ 	.word	0x00000000
        /*0070*/ 	.short	0x0004
        /*0072*/ 	.short	0x001c
        /*0074*/ 	.byte	0x00, 0xf0, 0x11, 0x00


	//----- nvinfo : EIATTR_KPARAM_INFO
	.align		4
.L_30:
        /*0078*/ 	.byte	0x04, 0x17
        /*007a*/ 	.short	(.L_32 - .L_31)
.L_31:
        /*007c*/ 	.word	0x00000000
        /*0080*/ 	.short	0x0003
        /*0082*/ 	.short	0x0018
        /*0084*/ 	.byte	0x00, 0xf0, 0x11, 0x00


	//----- nvinfo : EIATTR_KPARAM_INFO
	.align		4
.L_32:
        /*0088*/ 	.byte	0x04, 0x17
        /*008a*/ 	.short	(.L_34 - .L_33)
.L_33:
        /*008c*/ 	.word	0x00000000
        /*0090*/ 	.short	0x0002
        /*0092*/ 	.short	0x0010
        /*0094*/ 	.byte	0x00, 0xf4, 0x21, 0x00


	//----- nvinfo : EIATTR_KPARAM_INFO
	.align		4
.L_34:
        /*0098*/ 	.byte	0x04, 0x17
        /*009a*/ 	.short	(.L_36 - .L_35)
.L_35:
        /*009c*/ 	.word	0x00000000
        /*00a0*/ 	.short	0x0001
        /*00a2*/ 	.short	0x0008
        /*00a4*/ 	.byte	0x00, 0xf4, 0x21, 0x00


	//----- nvinfo : EIATTR_KPARAM_INFO
	.align		4
.L_36:
        /*00a8*/ 	.byte	0x04, 0x17
        /*00aa*/ 	.short	(.L_38 - .L_37)
.L_37:
        /*00ac*/ 	.word	0x00000000
        /*00b0*/ 	.short	0x0000
        /*00b2*/ 	.short	0x0000
        /*00b4*/ 	.byte	0x00, 0xf4, 0x21, 0x00


	//----- nvinfo : EIATTR_AT_ENTRY_FRAGMENTS
	.align		4
.L_38:
        /*00b8*/ 	.byte	0x04, 0x4f
        /*00ba*/ 	.short	(.L_40 - .L_39)


	//   ....[0]....
.L_39:
        /*00bc*/ 	.word	0x00000004


	//----- nvinfo : EIATTR_RESERVED_SMEM_USED
	.align		4
.L_40:
        /*00c0*/ 	.byte	0x01, 0x41
	.zero		2


	//----- nvinfo : EIATTR_SPARSE_MMA_MASK
	.align		4
        /*00c4*/ 	.byte	0x03, 0x50
        /*00c6*/ 	.short	0x0000


	//----- nvinfo : EIATTR_TCGEN05_1CTA_USED
	.align		4
        /*00c8*/ 	.byte	0x01, 0x51
	.zero		2


	//----- nvinfo : EIATTR_MAXREG_COUNT
	.align		4
        /*00cc*/ 	.byte	0x03, 0x1b
        /*00ce*/ 	.short	0x00ff


	//----- nvinfo : EIATTR_NUM_BARRIERS
	.align		4
        /*00d0*/ 	.byte	0x02, 0x4c
        /*00d2*/ 	.byte	0x01
	.zero		1


	//----- nvinfo : EIATTR_INT_WARP_WIDE_INSTR_OFFSETS
	.align		4
        /*00d4*/ 	.byte	0x04, 0x31
        /*00d6*/ 	.short	(.L_42 - .L_41)


	//   ....[0]....
.L_41:
        /*00d8*/ 	.word	0x00001750


	//   ....[1]....
        /*00dc*/ 	.word	0x00001770


	//   ....[2]....
        /*00e0*/ 	.word	0x000017f0


	//   ....[3]....
        /*00e4*/ 	.word	0x00001ac0


	//   ....[4]....
        /*00e8*/ 	.word	0x00001ad0


	//   ....[5]....
        /*00ec*/ 	.word	0x00001ae0


	//   ....[6]....
        /*00f0*/ 	.word	0x00001af0


	//   ....[7]....
        /*00f4*/ 	.word	0x00001d70


	//   ....[8]....
        /*00f8*/ 	.word	0x00001d80


	//   ....[9]....
        /*00fc*/ 	.word	0x00001ef0


	//   ....[10]....
        /*0100*/ 	.word	0x00001f40


	//   ....[11]....
        /*0104*/ 	.word	0x00001f50


	//   ....[12]....
        /*0108*/ 	.word	0x00001f80


	//   ....[13]....
        /*010c*/ 	.word	0x00002190


	//   ....[14]....
        /*0110*/ 	.word	0x000021a0


	//   ....[15]....
        /*0114*/ 	.word	0x000024e0


	//   ....[16]....
        /*0118*/ 	.word	0x000024f0


	//   ....[17]....
        /*011c*/ 	.word	0x00002860


	//   ....[18]....
        /*0120*/ 	.word	0x000028b0


	//----- nvinfo : EIATTR_COOP_GROUP_MASK_REGIDS
	.align		4
.L_42:
        /*0124*/ 	.byte	0x04, 0x29
        /*0126*/ 	.short	(.L_44 - .L_43)


	//   ....[0]....
.L_43:
        /*0128*/ 	.word	0xffffffff


	//   ....[1]....
        /*012c*/ 	.word	0xffffffff


	//   ....[2]....
        /*0130*/ 	.word	0xffffffff


	//   ....[3]....
        /*0134*/ 	.word	0xffffffff


	//   ....[4]....
        /*0138*/ 	.word	0xffffffff


	//   ....[5]....
        /*013c*/ 	.word	0xffffffff


	//   ....[6]....
        /*0140*/ 	.word	0xffffffff


	//   ....[7]....
        /*0144*/ 	.word	0xffffffff


	//   ....[8]....
        /*0148*/ 	.word	0xffffffff


	//   ....[9]....
        /*014c*/ 	.word	0xffffffff


	//----- nvinfo : EIATTR_COOP_GROUP_INSTR_OFFSETS
	.align		4
.L_44:
        /*0150*/ 	.byte	0x04, 0x28
        /*0152*/ 	.short	(.L_46 - .L_45)


	//   ....[0]....
.L_45:
        /*0154*/ 	.word	0x00000050


	//   ....[1]....
        /*0158*/ 	.word	0x00000310


	//   ....[2]....
        /*015c*/ 	.word	0x00000500


	//   ....[3]....
        /*0160*/ 	.word	0x000009a0


	//   ....[4]....
        /*0164*/ 	.word	0x00000ae0


	//   ....[5]....
        /*0168*/ 	.word	0x00000fe0


	//   ....[6]....
        /*016c*/ 	.word	0x00001120


	//   ....[7]....
        /*0170*/ 	.word	0x00001610


	//   ....[8]....
        /*0174*/ 	.word	0x000026f0


	//   ....[9]....
        /*0178*/ 	.word	0x00002960


	//----- nvinfo : EIATTR_VRC_CTA_INIT_COUNT
	.align		4
.L_46:
        /*017c*/ 	.byte	0x02, 0x4a
        /*017e*/ 	.byte	0x80
	.zero		1


	//----- nvinfo : EIATTR_MBARRIER_INSTR_OFFSETS
	.align		4
        /*0180*/ 	.byte	0x04, 0x39
        /*0182*/ 	.short	(.L_48 - .L_47)


	//   ....[0]....
.L_47:
        /*0184*/ 	.word	0x00001810
        /*0188*/ 	.word	0x000000ff
        /*018c*/ 	.word	0x00006000
        /*0190*/ 	.short	0x0100
        /*0192*/ 	.byte	0x08
	.zero		1


	//   ....[1]....
        /*0194*/ 	.word	0x00001820
        /*0198*/ 	.word	0x000000ff
        /*019c*/ 	.word	0x00006020
        /*01a0*/ 	.short	0x0100
        /*01a2*/ 	.byte	0x08
	.zero		1


	//   ....[2]....
        /*01a4*/ 	.word	0x000018d0
        /*01a8*/ 	.word	0x000000ff
        /*01ac*/ 	.word	0x00006008
        /*01b0*/ 	.short	0x0100
        /*01b2*/ 	.byte	0x08
	.zero		1


	//   ....[3]....
        /*01b4*/ 	.word	0x000018e0
        /*01b8*/ 	.word	0x000000ff
        /*01bc*/ 	.word	0x00006028
        /*01c0*/ 	.short	0x0100
        /*01c2*/ 	.byte	0x08
	.zero		1


	//   ....[4]....
        /*01c4*/ 	.word	0x000019f0
        /*01c8*/ 	.word	0x000000ff
        /*01cc*/ 	.word	0x00006010
        /*01d0*/ 	.short	0x0100
        /*01d2*/ 	.byte	0x08
	.zero		1


	//   ....[5]....
        /*01d4*/ 	.word	0x00001a00
        /*01d8*/ 	.word	0x000000ff
        /*01dc*/ 	.word	0x00006030
        /*01e0*/ 	.short	0x0100
        /*01e2*/ 	.byte	0x08
	.zero		1


	//   ....[6]....
        /*01e4*/ 	.word	0x00001bd0
        /*01e8*/ 	.word	0x000000ff
        /*01ec*/ 	.word	0x00006000
        /*01f0*/ 	.short	0x010a
        /*01f2*/ 	.byte	0x08
	.zero		1


	//   ....[7]....
        /*01f4*/ 	.word	0x00001dd0
        /*01f8*/ 	.word	0x000000ff
        /*01fc*/ 	.word	0x00006020
        /*0200*/ 	.short	0x010a
        /*0202*/ 	.byte	0x08
	.zero		1


	//   ....[8]....
        /*0204*/ 	.word	0x00001ff0
        /*0208*/ 	.word	0x000000ff
        /*020c*/ 	.word	0x00006000
        /*0210*/ 	.short	0x010a
        /*0212*/ 	.byte	0x1c
	.zero		1


	//   ....[9]....
        /*0214*/ 	.word	0x000021e0
        /*0218*/ 	.word	0x000000ff
        /*021c*/ 	.word	0x00006020
        /*0220*/ 	.short	0x010a
        /*0222*/ 	.byte	0x1c
	.zero		1


	//   ....[10]....
        /*0224*/ 	.word	0x000022c0
        /*0228*/ 	.word	0x000000ff
        /*022c*/ 	.word	0x00006000
        /*0230*/ 	.short	0x0108
        /*0232*/ 	.byte	0x08
	.zero		1


	//   ....[11]....
        /*0234*/ 	.word	0x000022d0
        /*0238*/ 	.word	0x000000ff
        /*023c*/ 	.word	0x00006020
        /*0240*/ 	.short	0x0108
        /*0242*/ 	.byte	0x08
	.zero		1


	//   ....[12]....
        /*0244*/ 	.word	0x00002320
        /*0248*/ 	.word	0x000000ff
        /*024c*/ 	.word	0x00006008
        /*0250*/ 	.short	0x0108
        /*0252*/ 	.byte	0x08
	.zero		1


	//   ....[13]....
        /*0254*/ 	.word	0x00002330
        /*0258*/ 	.word	0x000000ff
        /*025c*/ 	.word	0x00006028
        /*0260*/ 	.short	0x0108
        /*0262*/ 	.byte	0x08
	.zero		1


	//   ....[14]....
        /*0264*/ 	.word	0x00002380
        /*0268*/ 	.word	0x000000ff
        /*026c*/ 	.word	0x00006010
        /*0270*/ 	.short	0x0108
        /*0272*/ 	.byte	0x08
	.zero		1


	//   ....[15]....
        /*0274*/ 	.word	0x00002390
        /*0278*/ 	.word	0x000000ff
        /*027c*/ 	.word	0x00006030
        /*0280*/ 	.short	0x0108
        /*0282*/ 	.byte	0x08
	.zero		1


	//   ....[16]....
        /*0284*/ 	.word	0x00002980
        /*0288*/ 	.word	0x000000ff
        /*028c*/ 	.word	0x00006000
        /*0290*/ 	.short	0x010a
        /*0292*/ 	.byte	0x08
	.zero		1


	//   ....[17]....
        /*0294*/ 	.word	0x000029b0
        /*0298*/ 	.word	0x000000ff
        /*029c*/ 	.word	0x00006020
        /*02a0*/ 	.short	0x010a
        /*02a2*/ 	.byte	0x08
	.zero		1


	//   ....[18]....
        /*02a4*/ 	.word	0x000029e0
        /*02a8*/ 	.word	0x000000ff
        /*02ac*/ 	.word	0x00006000
        /*02b0*/ 	.short	0x010a
        /*02b2*/ 	.byte	0x1c
	.zero		1


	//   ....[19]....
        /*02b4*/ 	.word	0x00002a10
        /*02b8*/ 	.word	0x000000ff
        /*02bc*/ 	.word	0x00006020
        /*02c0*/ 	.short	0x010a
        /*02c2*/ 	.byte	0x1c
	.zero		1


	//----- nvinfo : EIATTR_NUM_MBARRIERS
	.align		4
.L_48:
        /*02c4*/ 	.byte	0x03, 0x38
        /*02c6*/ 	.short	0x0006


	//----- nvinfo : EIATTR_EXIT_INSTR_OFFSETS
	.align		4
        /*02c8*/ 	.byte	0x04, 0x1c
        /*02ca*/ 	.short	(.L_50 - .L_49)


	//   ....[0]....
.L_49:
        /*02cc*/ 	.word	0x00002970


	//----- nvinfo : EIATTR_REQNTID
	.align		4
.L_50:
        /*02d0*/ 	.byte	0x04, 0x10
        /*02d2*/ 	.short	(.L_52 - .L_51)
.L_51:
        /*02d4*/ 	.word	0x00000080
        /*02d8*/ 	.word	0x00000001
        /*02dc*/ 	.word	0x00000001


	//----- nvinfo : EIATTR_CRS_STACK_SIZE
	.align		4
.L_52:
        /*02e0*/ 	.byte	0x04, 0x1e
        /*02e2*/ 	.short	(.L_54 - .L_53)
.L_53:
        /*02e4*/ 	.word	0x00000000


	//----- nvinfo : EIATTR_CBANK_PARAM_SIZE
	.align		4
.L_54:
        /*02e8*/ 	.byte	0x03, 0x19
        /*02ea*/ 	.short	0x0050


	//----- nvinfo : EIATTR_PARAM_CBANK
	.align		4
        /*02ec*/ 	.byte	0x04, 0x0a
        /*02ee*/ 	.short	(.L_56 - .L_55)
	.align		4
.L_55:
        /*02f0*/ 	.word	index@(.nv.constant0.gluon_tcgen05)
        /*02f4*/ 	.short	0x0380
        /*02f6*/ 	.short	0x0050


	//----- nvinfo : EIATTR_SW_WAR
	.align		4
.L_56:
        /*02f8*/ 	.byte	0x04, 0x36
        /*02fa*/ 	.short	(.L_58 - .L_57)
.L_57:
        /*02fc*/ 	.word	0x00000008
.L_58:


//--------------------- .nv.compat                --------------------------
	.section	.nv.compat,"",@"SHT_CUDA_COMPAT_INFO"
	.align	4
        /*0000*/ 	.byte	0x02, 0x02, 0x02, 0x00, 0x02, 0x05, 0x05, 0x00, 0x02, 0x03, 0x03, 0x00, 0x02, 0x06, 0x01, 0x00


//--------------------- .nv.callgraph             --------------------------
	.section	.nv.callgraph,"",@"SHT_CUDA_CALLGRAPH"
	.align	4
	.sectionentsize	8
	.align		4
        /*0000*/ 	.word	0x00000000
	.align		4
        /*0004*/ 	.word	0xffffffff
	.align		4
        /*0008*/ 	.word	0x00000000
	.align		4
        /*000c*/ 	.word	0xfffffffe
	.align		4
        /*0010*/ 	.word	0x00000000
	.align		4
        /*0014*/ 	.word	0xfffffffd
	.align		4
        /*0018*/ 	.word	0x00000000
	.align		4
        /*001c*/ 	.word	0xfffffffc


//--------------------- .text.gluon_tcgen05       --------------------------
	.section	.text.gluon_tcgen05,"ax",@progbits
	.align	128
        .global         gluon_tcgen05
        .type           gluon_tcgen05,@function
        .size           gluon_tcgen05,(.L_x_81 - gluon_tcgen05)
        .other          gluon_tcgen05,@"STO_CUDA_ENTRY STV_DEFAULT"
gluon_tcgen05:
.text.gluon_tcgen05:
[----:B------:R-:W1:Y:S01]  /*0000*/  LDC R1, c[0x0][0x37c] ;  /* 0x0000df00ff017b82 */ /* 0x000e620000000800 */
[----:B------:R-:W2:Y:S02]  /*0010*/  S2R R0, SR_TID.X ;  /* 0x0000000000007919 */ /* 0x000ea40000002100 */
[----:B--2---:R-:W-:-:S13]  /*0020*/  ISETP.GE.U32.AND P2, PT, R0, 0x20, PT ;  /* 0x000000200000780c */ /* 0x004fda0003f46070 */
[----:B------:R-:W-:Y:S05]  /*0030*/  @P2 BRA `(.L_x_0) ;  /* 0x0000000000b82947 */ /* 0x000fea0003800000 */
[----:B------:R-:W2:Y:S01]  /*0040*/  S2UR UR6, SR_CgaCtaId ;  /* 0x00000000000679c3 */ /* 0x000ea20000008800 */
[----:B------:R-:W-:Y:S01]  /*0050*/  NOP ;  /* 0x0000000000007918 */ /* 0x000fe20000000000 */
[----:B------:R-:W-:Y:S02]  /*0060*/  UMOV UR4, 0x40 ;  /* 0x0000004000047882 */ /* 0x000fe40000000000 */
[----:B--2---:R-:W-:-:S09]  /*0070*/  ULEA UR4, UR6, UR4, 0x18 ;  /* 0x0000000406047291 */ /* 0x004fd2000f8ec0ff */
[----:B------:R-:W2:Y:S01]  /*0080*/  LDS.U8 R2, [UR4] ;  /* 0x00000004ff027984 */ /* 0x000ea20008000000 */
[----:B------:R-:W-:Y:S02]  /*0090*/  UMOV UR4, 0x400 ;  /* 0x0000040000047882 */ /* 0x000fe40000000000 */
[----:B------:R-:W-:Y:S01]  /*00a0*/  ULEA UR4, UR6, UR4, 0x18 ;  /* 0x0000000406047291 */ /* 0x000fe2000f8ec0ff */
[----:B--2---:R-:W-:-:S13]  /*00b0*/  ISETP.NE.AND P0, PT, R2, RZ, PT ;  /* 0x000000ff0200720c */ /* 0x004fda0003f05270 */
[----:B------:R-:W-:Y:S05]  /*00c0*/  @P0 BRA `(.L_x_1) ;  /* 0x00000000007c0947 */ /* 0x000fea0003800000 */
[----:B------:R-:W-:-:S13]  /*00d0*/  ELECT P0, URZ, PT ;  /* 0x0000000000ff782f */ /* 0x000fda0003800000 */
[----:B------:R-:W-:Y:S05]  /*00e0*/  @!P0 BRA `(.L_x_2) ;  /* 0x0000000000848947 */ /* 0x000fea0003800000 */
[----:B------:R-:W-:Y:S01]  /*00f0*/  UMOV UR5, 0x2 ;  /* 0x0000000200057882 */ /* 0x000fe20000000000 */
[----:B------:R-:W-:Y:S02]  /*0100*/  IMAD.MOV.U32 R5, RZ, RZ, 0x1 ;  /* 0x00000001ff057424 */ /* 0x000fe400078e00ff */
[----:B------:R-:W-:Y:S02]  /*0110*/  IMAD.MOV.U32 R3, RZ, RZ, 0x3 ;  /* 0x00000003ff037424 */ /* 0x000fe400078e00ff */
[----:B------:R-:W-:Y:S04]  /*0120*/  DEPBAR.LE SB2, 0x36 ;  /* 0x0000ad800000791a */ /* 0x000fe80000000000 */
[----:B------:R-:W2:Y:S02]  /*0130*/  UTCATOMSWS.FIND_AND_SET.ALIGN UP0, UR5, UR5 ;  /* 0x00000005000575e3 */ /* 0x000ea40008000800 */
[----:B--2---:R-:W-:-:S04]  /*0140*/  PLOP3.LUT P0, PT, PT, PT, UP0, 0x80, 0x8 ;  /* 0x000000000008781c */ /* 0x004fc80003f0f008 */
[----:B------:R-:W-:-:S04]  /*0150*/  SEL R2, RZ, 0xffffffff, !P0 ;  /* 0xffffffffff027807 */ /* 0x000fc80004000000 */
[----:B------:R-:W-:Y:S01]  /*0160*/  ISETP.NE.AND P0, PT, R2, RZ, PT ;  /* 0x000000ff0200720c */ /* 0x000fe20003f05270 */
[----:B------:R-:W-:-:S12]  /*0170*/  IMAD.U32 R2, RZ, RZ, UR5 ;  /* 0x00000005ff027e24 */ /* 0x000fd8000f8e00ff */
[----:B------:R-:W-:Y:S05]  /*0180*/  @P0 BRA `(.L_x_3) ;  /* 0x0000000000240947 */ /* 0x000fea0003800000 */
.L_x_4:
[----:B------:R-:W-:Y:S05]  /*0190*/  NANOSLEEP 0x64 ;  /* 0x000000640000795d */ /* 0x000fea0003800000 */
[----:B------:R-:W-:-:S05]  /*01a0*/  UMOV UR5, 0x2 ;  /* 0x0000000200057882 */ /* 0x000fca0000000000 */
[----:B------:R-:W-:Y:S04]  /*01b0*/  DEPBAR.LE SB2, 0x36 ;  /* 0x0000ad800000791a */ /* 0x000fe80000000000 */
[----:B------:R-:W2:Y:S02]  /*01c0*/  UTCATOMSWS.FIND_AND_SET.ALIGN UP0, UR5, UR5 ;  /* 0x00000005000575e3 */ /* 0x000ea40008000800 */
[----:B--2---:R-:W-:-:S04]  /*01d0*/  PLOP3.LUT P0, PT, PT, PT, UP0, 0x80, 0x8 ;  /* 0x000000000008781c */ /* 0x004fc80003f0f008 */
[----:B------:R-:W-:-:S04]  /*01e0*/  SEL R2, RZ, 0xffffffff, !P0 ;  /* 0xffffffffff027807 */ /* 0x000fc80004000000 */
[----:B------:R-:W-:Y:S01]  /*01f0*/  ISETP.NE.AND P0, PT, R2, RZ, PT ;  /* 0x000000ff0200720c */ /* 0x000fe20003f05270 */
[----:B------:R-:W-:-:S12]  /*0200*/  IMAD.U32 R2, RZ, RZ, UR5 ;  /* 0x00000005ff027e24 */ /* 0x000fd8000f8e00ff */
[----:B------:R-:W-:Y:S05]  /*0210*/  @!P0 BRA `(.L_x_4) ;  /* 0xfffffffc00dc8947 */ /* 0x000fea000383ffff */
.L_x_3:
[C---:B------:R-:W-:Y:S01]  /*0220*/  VIADD R4, R2.reuse, 0x10 ;  /* 0x0000001002047836 */ /* 0x040fe20000000000 */
[----:B------:R-:W-:Y:S01]  /*0230*/  UMOV UR5, 0x50 ;  /* 0x0000005000057882 */ /* 0x000fe20000000000 */
[----:B------:R-:W-:Y:S01]  /*0240*/  SHF.L.U32 R3, R3, R2, RZ ;  /* 0x0000000203037219 */ /* 0x000fe200000006ff */
[----:B------:R-:W-:Y:S01]  /*0250*/  ULEA UR5, UR6, UR5, 0x18 ;  /* 0x0000000506057291 */ /* 0x000fe2000f8ec0ff */
[----:B------:R-:W-:Y:S01]  /*0260*/  IMAD.SHL.U32 R2, R2, 0x20, RZ ;  /* 0x0000002002027824 */ /* 0x000fe200078e00ff */
[----:B------:R-:W-:-:S04]  /*0270*/  SHF.L.U32 R4, R5, R4, RZ ;  /* 0x0000000405047219 */ /* 0x000fc800000006ff */
[----:B------:R-:W-:-:S05]  /*0280*/  LOP3.LUT R3, R4, R3, RZ, 0xfc, !PT ;  /* 0x0000000304037212 */ /* 0x000fca00078efcff */
[----:B------:R2:W-:Y:S04]  /*0290*/  ATOMS.OR RZ, [UR5], R3 ;  /* 0x00000003ffff798c */ /* 0x0005e8000b000005 */
[----:B------:R2:W-:Y:S01]  /*02a0*/  STS [UR4], R2 ;  /* 0x00000002ff007988 */ /* 0x0005e20008000804 */
[----:B------:R-:W-:Y:S05]  /*02b0*/  BRA `(.L_x_2) ;  /* 0x0000000000107947 */ /* 0x000fea0003800000 */
.L_x_1:
[----:B------:R-:W-:Y:S01]  /*02c0*/  IMAD.MOV.U32 R3, RZ, RZ, -0x1 ;  /* 0xffffffffff037424 */ /* 0x000fe200078e00ff */
[----:B------:R-:W-:-:S04]  /*02d0*/  MOV R2, 0x300 ;  /* 0x0000030000027802 */ /* 0x000fc80000000f00 */
[----:B------:R2:W-:Y:S03]  /*02e0*/  STS [UR4], R3 ;  /* 0x00000003ff007988 */ /* 0x0005e60008000804 */
[----:B-12---:R-:W-:Y:S05]  /*02f0*/  CALL.REL.NOINC `($__internal_1_$__cuda_sm10x_tcgen05_guardrail_trap_phase_invalid_during_alloc) ;  /* 0x0000002400dc7944 */ /* 0x006fea0003c00000 */
.L_x_2:
[----:B------:R-:W-:Y:S05]  /*0300*/  WARPSYNC.ALL ;  /* 0x0000000000007948 */ /* 0x000fea0003800000 */
[----:B------:R-:W-:Y:S01]  /*0310*/  NOP ;  /* 0x0000000000007918 */ /* 0x000fe20000000000 */
.L_x_0:
[----:B------:R-:W3:Y:S08]  /*0320*/  S2UR UR4, SR_CgaCtaId ;  /* 0x00000000000479c3 */ /* 0x000ef00000008800 */
[----:B------:R-:W-:Y:S01]  /*0330*/  BAR.SYNC.DEFER_BLOCKING 0x0 ;  /* 0x0000000000007b1d */ /* 0x000fe20000010000 */
[----:B------:R-:W-:-:S05]  /*0340*/  LOP3.LUT R36, R0, 0x7f, RZ, 0xc0, !PT ;  /* 0x0000007f00247812 */ /* 0x000fca00078ec0ff */
[----:B------:R-:W-:Y:S02]  /*0350*/  UMOV UR8, 0x400 ;  /* 0x0000040000087882 */ /* 0x000fe40000000000 */
[----:B--2---:R-:W2:Y:S08]  /*0360*/  LDC R3, c[0x0][0x398] ;  /* 0x0000e600ff037b82 */ /* 0x004eb00000000800 */
[----:B------:R-:W4:Y:S01]  /*0370*/  LDC R6, c[0x0][0x3a0] ;  /* 0x0000e800ff067b82 */ /* 0x000f220000000800 */
[----:B---3--:R-:W-:-:S07]  /*0380*/  ULEA UR8, UR4, UR8, 0x18 ;  /* 0x0000000804087291 */ /* 0x008fce000f8ec0ff */
[----:B------:R-:W3:Y:S02]  /*0390*/  S2UR UR9, SR_CTAID.Y ;  /* 0x00000000000979c3 */ /* 0x000ee40000002600 */
[----:B------:R-:W5:Y:S06]  /*03a0*/  LDS R4, [UR8] ;  /* 0x00000008ff047984 */ /* 0x000f6c0008000800 */
[----:B------:R-:W-:Y:S06]  /*03b0*/  BAR.SYNC.DEFER_BLOCKING 0x0 ;  /* 0x0000000000007b1d */ /* 0x000fec0000010000 */
[----:B------:R-:W-:Y:S05]  /*03c0*/  @P2 BRA `(.L_x_5) ;  /* 0x0000000000182947 */ /* 0x000fea0003800000 */
[----:B------:R-:W-:Y:S01]  /*03d0*/  ELECT P0, URZ, PT ;  /* 0x0000000000ff782f */ /* 0x000fe20003800000 */
[----:B------:R-:W-:Y:S01]  /*03e0*/  IMAD.MOV.U32 R2, RZ, RZ, 0x1 ;  /* 0x00000001ff027424 */ /* 0x000fe200078e00ff */
[----:B------:R-:W-:Y:S01]  /*03f0*/  UMOV UR5, 0x40 ;  /* 0x0000004000057882 */ /* 0x000fe20000000000 */
[----:B------:R-:W-:Y:S01]  /*0400*/  UVIRTCOUNT.DEALLOC.SMPOOL 0x80 ;  /* 0x000000800000784c */ /* 0x000fe20000000000 */
[----:B------:R-:W-:-:S09]  /*0410*/  ULEA UR5, UR4, UR5, 0x18 ;  /* 0x0000000504057291 */ /* 0x000fd2000f8ec0ff */
[----:B------:R5:W-:Y:S03]  /*0420*/  @P0 STS.U8 [UR5], R2 ;  /* 0x00000002ff000988 */ /* 0x000be60008000005 */
.L_x_5:
[----:B------:R-:W5:Y:S01]  /*0430*/  S2UR UR4, SR_CTAID.Z ;  /* 0x00000000000479c3 */ /* 0x000f620000002700 */
[----:B------:R-:W4:Y:S01]  /*0440*/  LDCU UR5, c[0x0][0x370] ;  /* 0x00006e00ff0577ac */ /* 0x000f220008000800 */
[C---:B------:R-:W-:Y:S01]  /*0450*/  ISETP.GE.U32.AND P0, PT, R36.reuse, 0x20, PT ;  /* 0x000000202400780c */ /* 0x040fe20003f06070 */
[----:B--2--5:R-:W-:Y:S01]  /*0460*/  VIADD R2, R3, 0xffffffff ;  /* 0xffffffff03027836 */ /* 0x024fe20000000000 */
[C---:B------:R-:W-:Y:S01]  /*0470*/  ISETP.NE.U32.AND P3, PT, R36.reuse, RZ, PT ;  /* 0x000000ff2400720c */ /* 0x040fe20003f65070 */
[----:B------:R-:W2:Y:S01]  /*0480*/  LDCU UR6, c[0x0][0x374] ;  /* 0x00006e80ff0677ac */ /* 0x000ea20008000800 */
[----:B------:R-:W-:Y:S01]  /*0490*/  LEA R10, R36, UR8, 0x2 ;  /* 0x00000008240a7c11 */ /* 0x000fe2000f8e10ff */
[----:B----4-:R-:W-:Y:S01]  /*04a0*/  VIADD R9, R6, 0xffffffff ;  /* 0xffffffff06097836 */ /* 0x010fe20000000000 */
[----:B------:R-:W4:Y:S01]  /*04b0*/  S2UR UR7, SR_CTAID.X ;  /* 0x00000000000779c3 */ /* 0x000f220000002500 */
[----:B------:R-:W5:Y:S01]  /*04c0*/  LDCU.64 UR20, c[0x0][0x3c0] ;  /* 0x00007800ff1477ac */ /* 0x000f620008000a00 */
[----:B------:R-:W-:Y:S01]  /*04d0*/  R2UR UR23, R4 ;  /* 0x00000000041772ca */ /* 0x000fe200000e0000 */
[----:B------:R-:W-:Y:S04]  /*04e0*/  BSSY.RECONVERGENT B0, `(.L_x_6) ;  /* 0x0000011000007945 */ /* 0x000fe80003800200 */
[----:B------:R3:W-:Y:S01]  /*04f0*/  @!P0 STS [R10], RZ ;  /* 0x000000ff0a008388 */ /* 0x0007e20000000800 */
[----:B------:R-:W-:-:S03]  /*0500*/  NOP ;  /* 0x0000000000007918 */ /* 0x000fc60000000000 */
[----:B------:R3:W-:Y:S02]  /*0510*/  @!P3 STS [UR8+0x24], R2 ;  /* 0x00002402ff00b988 */ /* 0x0007e40008000808 */
[----:B--23--:R-:W-:Y:S02]  /*0520*/  UIMAD UR4, UR4, UR6, UR9 ;  /* 0x00000006040472a4 */ /* 0x00cfe4000f8e0209 */
[----:B------:R2:W-:Y:S02]  /*0530*/  @!P3 STS [UR8+0x20], R9 ;  /* 0x00002009ff00b988 */ /* 0x0005e40008000808 */
[----:B----4-:R-:W-:-:S04]  /*0540*/  UIMAD UR4, UR4, UR5, UR7 ;  /* 0x00000005040472a4 */ /* 0x010fc8000f8e0207 */
[----:B------:R-:W-:-:S04]  /*0550*/  UIMAD UR4, UR4, 0x180, URZ ;  /* 0x00000180040478a4 */ /* 0x000fc8000f8e02ff */
[----:B-----5:R-:W-:-:S04]  /*0560*/  UIADD3 UR24, UP0, UPT, UR4, UR20, URZ ;  /* 0x0000001404187290 */ /* 0x020fc8000ff1e0ff */
[----:B------:R-:W-:Y:S01]  /*0570*/  ULEA.HI.X.SX32 UR25, UR4, UR21, 0x1, UP0 ;  /* 0x0000001504197291 */ /* 0x000fe200080f0eff */
[----:B--2---:R-:W-:Y:S11]  /*0580*/  @P3 BRA `(.L_x_7) ;  /* 0x0000000000183947 */ /* 0x004ff60003800000 */
[----:B------:R-:W2:Y:S01]  /*0590*/  LDS R3, [UR8+0x8] ;  /* 0x00000808ff037984 */ /* 0x000ea20008000800 */
[----:B------:R-:W3:Y:S01]  /*05a0*/  LDC.64 R12, c[0x0][0x380] ;  /* 0x0000e000ff0c7b82 */ /* 0x000ee20000000a00 */
[----:B------:R-:W-:Y:S02]  /*05b0*/  IMAD.MOV.U32 R4, RZ, RZ, 0x70 ;  /* 0x00000070ff047424 */ /* 0x000fe400078e00ff */
[----:B---3--:R3:W-:Y:S03]  /*05c0*/  STS.64 [UR8], R12 ;  /* 0x0000000cff007988 */ /* 0x0087e60008000a08 */
[----:B--2---:R-:W-:-:S05]  /*05d0*/  LOP3.LUT R3, R3, 0x10, R4, 0xd8, !PT ;  /* 0x0000001003037812 */ /* 0x004fca00078ed804 */
[----:B------:R3:W-:Y:S02]  /*05e0*/  STS [UR8+0x8], R3 ;  /* 0x00000803ff007988 */ /* 0x0007e40008000808 */
.L_x_7:
[----:B------:R-:W-:Y:S05]  /*05f0*/  BSYNC.RECONVERGENT B0 ;  /* 0x0000000000007941 */ /* 0x000fea0003800200 */
.L_x_6:
[----:B------:R-:W-:Y:S04]  /*0600*/  BSSY.RECONVERGENT B0, `(.L_x_8) ;  /* 0x000000a000007945 */ /* 0x000fe80003800200 */
[----:B------:R-:W-:Y:S05]  /*0610*/  @P3 BRA `(.L_x_9) ;  /* 0x0000000000203947 */ /* 0x000fea0003800000 */
[----:B---3--:R-:W2:Y:S01]  /*0620*/  LDS R3, [UR8+0x34] ;  /* 0x00003408ff037984 */ /* 0x008ea20008000800 */
[----:B------:R-:W-:Y:S02]  /*0630*/  IMAD.MOV.U32 R4, RZ, RZ, 0x1f000000 ;  /* 0x1f000000ff047424 */ /* 0x000fe400078e00ff */
[----:B------:R-:W-:Y:S01]  /*0640*/  @!P3 IMAD.MOV.U32 R5, RZ, RZ, 0x3f ;  /* 0x0000003fff05b424 */ /* 0x000fe200078e00ff */
[----:B------:R-:W3:Y:S02]  /*0650*/  @!P3 LDS R8, [UR8+0x38] ;  /* 0x00003808ff08b984 */ /* 0x000ee40008000800 */
[----:B--2---:R-:W-:Y:S02]  /*0660*/  LOP3.LUT R3, R3, 0xff000000, R4, 0xb8, !PT ;  /* 0xff00000003037812 */ /* 0x004fe400078eb804 */
[----:B---3--:R-:W-:-:S03]  /*0670*/  @!P3 LOP3.LUT R4, R8, 0xff, R5, 0xb8, !PT ;  /* 0x000000ff0804b812 */ /* 0x008fc600078eb805 */
[----:B------:R2:W-:Y:S04]  /*0680*/  STS [UR8+0x34], R3 ;  /* 0x00003403ff007988 */ /* 0x0005e80008000808 */
[----:B------:R2:W-:Y:S02]  /*0690*/  @!P3 STS [UR8+0x38], R4 ;  /* 0x00003804ff00b988 */ /* 0x0005e40008000808 */
.L_x_9:
[----:B------:R-:W-:Y:S05]  /*06a0*/  BSYNC.RECONVERGENT B0 ;  /* 0x0000000000007941 */ /* 0x000fea0003800200 */
.L_x_8:
[----:B------:R-:W-:Y:S04]  /*06b0*/  BSSY.RECONVERGENT B0, `(.L_x_10) ;  /* 0x000000e000007945 */ /* 0x000fe80003800200 */
[----:B------:R-:W-:Y:S05]  /*06c0*/  @P3 BRA `(.L_x_11) ;  /* 0x0000000000303947 */ /* 0x000fea0003800000 */
[----:B--2---:R-:W2:Y:S01]  /*06d0*/  LDS R4, [UR8+0x34] ;  /* 0x00003408ff047984 */ /* 0x004ea20008000800 */
[----:B---3--:R-:W3:Y:S03]  /*06e0*/  LDC.64 R12, c[0x0][0x3a8] ;  /* 0x0000ea00ff0c7b82 */ /* 0x008ee60000000a00 */
[----:B------:R-:W4:Y:S01]  /*06f0*/  LDS R3, [UR8+0x1c] ;  /* 0x00001c08ff037984 */ /* 0x000f220008000800 */
[C---:B---3--:R-:W-:Y:S01]  /*0700*/  SHF.L.U64.HI R8, R12.reuse, 0x1, R13 ;  /* 0x000000010c087819 */ /* 0x048fe2000001020d */
[----:B------:R-:W-:-:S03]  /*0710*/  IMAD.SHL.U32 R5, R12, 0x2, RZ ;  /* 0x000000020c057824 */ /* 0x000fc600078e00ff */
[--C-:B------:R-:W-:Y:S02]  /*0720*/  SHF.R.U32.HI R12, RZ, 0x4, R8.reuse ;  /* 0x00000004ff0c7819 */ /* 0x100fe40000011608 */
[----:B------:R-:W-:-:S05]  /*0730*/  SHF.R.U64 R5, R5, 0x4, R8 ;  /* 0x0000000405057819 */ /* 0x000fca0000001208 */
[----:B------:R5:W-:Y:S01]  /*0740*/  STS [UR8+0xc], R5 ;  /* 0x00000c05ff007988 */ /* 0x000be20008000808 */
[----:B--2---:R-:W-:Y:S02]  /*0750*/  LOP3.LUT R4, R4, 0x7, RZ, 0xb8, !PT ;  /* 0x0000000704047812 */ /* 0x004fe400078eb8ff */
[----:B----4-:R-:W-:-:S03]  /*0760*/  LOP3.LUT R3, R3, 0xf, R12, 0xb8, !PT ;  /* 0x0000000f03037812 */ /* 0x010fc600078eb80c */
[----:B------:R5:W-:Y:S04]  /*0770*/  STS [UR8+0x34], R4 ;  /* 0x00003404ff007988 */ /* 0x000be80008000808 */
[----:B------:R5:W-:Y:S02]  /*0780*/  STS [UR8+0x1c], R3 ;  /* 0x00001c03ff007988 */ /* 0x000be40008000808 */
.L_x_11:
[----:B------:R-:W-:Y:S05]  /*0790*/  BSYNC.RECONVERGENT B0 ;  /* 0x0000000000007941 */ /* 0x000fea0003800200 */
.L_x_10:
[----:B------:R-:W-:Y:S04]  /*07a0*/  BSSY.RECONVERGENT B1, `(.L_x_12) ;  /* 0x000001a000017945 */ /* 0x000fe80003800200 */
[----:B------:R-:W-:Y:S04]  /*07b0*/  BSSY.RELIABLE B0, `(.L_x_13) ;  /* 0x0000015000007945 */ /* 0x000fe80003800100 */
[----:B------:R-:W-:Y:S05]  /*07c0*/  @P3 BRA `(.L_x_14) ;  /* 0x0000000000203947 */ /* 0x000fea0003800000 */
[----:B--23-5:R-:W2:Y:S02]  /*07d0*/  LDS R3, [UR8+0x34] ;  /* 0x00003408ff037984 */ /* 0x02cea40008000800 */
[----:B--2---:R-:W-:-:S05]  /*07e0*/  LOP3.LUT R3, R3, 0x38, RZ, 0xb8, !PT ;  /* 0x0000003803037812 */ /* 0x004fca00078eb8ff */
[----:B------:R2:W-:Y:S01]  /*07f0*/  STS [UR8+0x34], R3 ;  /* 0x00003403ff007988 */ /* 0x0005e20008000808 */
[----:B------:R-:W-:Y:S05]  /*0800*/  @P3 BRA `(.L_x_15) ;  /* 0x0000000000203947 */ /* 0x000fea0003800000 */
[----:B--2---:R-:W2:Y:S01]  /*0810*/  LDS R3, [UR8+0x8] ;  /* 0x00000808ff037984 */ /* 0x004ea20008000800 */
[----:B------:R-:W-:-:S05]  /*0820*/  IMAD.MOV.U32 R4, RZ, RZ, 0x780 ;  /* 0x00000780ff047424 */ /* 0x000fca00078e00ff */
[----:B--2---:R-:W-:-:S05]  /*0830*/  LOP3.LUT R3, R3, 0x500, R4, 0xd8, !PT ;  /* 0x0000050003037812 */ /* 0x004fca00078ed804 */
[----:B------:R4:W-:Y:S02]  /*0840*/  STS [UR8+0x8], R3 ;  /* 0x00000803ff007988 */ /* 0x0009e40008000808 */
.L_x_14:
[----:B------:R-:W-:Y:S05]  /*0850*/  @P3 BRA `(.L_x_16) ;  /* 0x0000000000283947 */ /* 0x000fea0003800000 */
[----:B--2345:R-:W2:Y:S02]  /*0860*/  LDS R3, [UR8+0x8] ;  /* 0x00000808ff037984 */ /* 0x03cea40008000800 */
[----:B--2---:R-:W-:-:S05]  /*0870*/  LOP3.LUT R3, R3, 0x1800, RZ, 0xb8, !PT ;  /* 0x0000180003037812 */ /* 0x004fca00078eb8ff */
[----:B------:R3:W-:Y:S02]  /*0880*/  STS [UR8+0x8], R3 ;  /* 0x00000803ff007988 */ /* 0x0007e40008000808 */
.L_x_15:
[----:B------:R-:W-:Y:S05]  /*0890*/  @P3 BREAK.RELIABLE B0 ;  /* 0x0000000000003942 */ /* 0x000fea0003800100 */
[----:B------:R-:W-:Y:S05]  /*08a0*/  @P3 BRA `(.L_x_17) ;  /* 0x0000000000243947 */ /* 0x000fea0003800000 */
[----:B------:R-:W4:Y:S01]  /*08b0*/  LDS R4, [UR8+0x8] ;  /* 0x00000808ff047984 */ /* 0x000f220008000800 */
[----:B--23--:R-:W-:-:S05]  /*08c0*/  IMAD.MOV.U32 R3, RZ, RZ, 0x6000 ;  /* 0x00006000ff037424 */ /* 0x00cfca00078e00ff */
[----:B----4-:R-:W-:-:S04]  /*08d0*/  LOP3.LUT R3, R4, 0x4000, R3, 0xd8, !PT ;  /* 0x0000400004037812 */ /* 0x010fc800078ed803 */
[----:B------:R-:W-:-:S05]  /*08e0*/  LOP3.LUT R3, R3, 0x400000, RZ, 0xb8, !PT ;  /* 0x0040000003037812 */ /* 0x000fca00078eb8ff */
[----:B------:R2:W-:Y:S02]  /*08f0*/  STS [UR8+0x8], R3 ;  /* 0x00000803ff007988 */ /* 0x0005e40008000808 */
.L_x_16:
[----:B------:R-:W-:Y:S05]  /*0900*/  BSYNC.RELIABLE B0 ;  /* 0x0000000000007941 */ /* 0x000fea0003800100 */
.L_x_13:
[----:B--2345:R-:W2:Y:S02]  /*0910*/  @!P3 LDS R3, [UR8+0x8] ;  /* 0x00000808ff03b984 */ /* 0x03cea40008000800 */
[----:B--2---:R-:W-:-:S05]  /*0920*/  @!P3 LOP3.LUT R3, R3, 0x8000, RZ, 0xb8, !PT ;  /* 0x000080000303b812 */ /* 0x004fca00078eb8ff */
[----:B------:R4:W-:Y:S02]  /*0930*/  @!P3 STS [UR8+0x8], R3 ;  /* 0x00000803ff00b988 */ /* 0x0009e40008000808 */
.L_x_17:
[----:B------:R-:W-:Y:S05]  /*0940*/  BSYNC.RECONVERGENT B1 ;  /* 0x0000000000017941 */ /* 0x000fea0003800200 */
.L_x_12:
[----:B------:R-:W-:Y:S05]  /*0950*/  WARPSYNC.ALL ;  /* 0x0000000000007948 */ /* 0x000fea0003800000 */
[----:B------:R-:W-:Y:S01]  /*0960*/  NOP ;  /* 0x0000000000007918 */ /* 0x000fe20000000000 */
[----:B------:R-:W-:Y:S05]  /*0970*/  @P0 BRA `(.L_x_18) ;  /* 0x0000000000300947 */ /* 0x000fea0003800000 */
[----:B--234-:R-:W2:Y:S01]  /*0980*/  S2R R3, SR_LANEID ;  /* 0x0000000000037919 */ /* 0x01cea20000000000 */
[----:B------:R-:W-:Y:S05]  /*0990*/  WARPSYNC.ALL ;  /* 0x0000000000007948 */ /* 0x000fea0003800000 */
[----:B------:R-:W-:Y:S01]  /*09a0*/  NOP ;  /* 0x0000000000007918 */ /* 0x000fe20000000000 */
[----:B--2---:R-:W-:-:S05]  /*09b0*/  IMAD.SHL.U32 R3, R3, 0x4, RZ ;  /* 0x0000000403037824 */ /* 0x004fca00078e00ff */
[----:B------:R-:W2:Y:S01]  /*09c0*/  LDS R7, [R3+UR8] ;  /* 0x0000000803077984 */ /* 0x000ea20008000800 */
[----:B------:R-:W-:-:S05]  /*09d0*/  IADD3 R4, P1, PT, R3, UR24, RZ ;  /* 0x0000001803047c10 */ /* 0x000fca000ff3e0ff */
[----:B------:R-:W-:-:S05]  /*09e0*/  IMAD.X R5, RZ, RZ, UR25, P1 ;  /* 0x00000019ff057e24 */ /* 0x000fca00088e06ff */
[----:B--2---:R5:W2:Y:S01]  /*09f0*/  ATOMG.E.EXCH.STRONG.GPU PT, RZ, [R4], R7 ;  /* 0x0000000704ff73a8 */ /* 0x004aa200041ee100 */
[----:B------:R-:W-:-:S04]  /*0a00*/  DEPBAR {5,4,3,2,1,0} ;  /* 0x0000003f0000791a */ /* 0x000fc80000000000 */
[----:B------:R-:W3:Y:S02]  /*0a10*/  CCTL.E.C.LDCU.IV.DEEP [UR24] ;  /* 0x0000000018007540 */ /* 0x000ee40009c08000 */
[----:B---3--:R5:W-:Y:S01]  /*0a20*/  UTMACCTL.IV [UR24] ;  /* 0x00000000180079b9 */ /* 0x008be20008000000 */
[----:B------:R-:W-:Y:S01]  /*0a30*/  NOP ;  /* 0x0000000000007918 */ /* 0x000fe20000000000 */
.L_x_18:
[----:B------:R-:W-:Y:S05]  /*0a40*/  @P0 BRA `(.L_x_19) ;  /* 0x00000000000c0947 */ /* 0x000fea0003800000 */
[----:B------:R0:W-:Y:S01]  /*0a50*/  UTMACMDFLUSH ;  /* 0x00000000000079b7 */ /* 0x0001e20000000000 */
[----:B------:R-:W-:Y:S05]  /*0a60*/  @P0 BRA `(.L_x_19) ;  /* 0x0000000000040947 */ /* 0x000fea0003800000 */
[----:B------:R-:W-:-:S04]  /*0a70*/  DEPBAR.LE SB0, 0x0 ;  /* 0x000080000000791a */ /* 0x000fc80000000000 */
.L_x_19:
[----:B------:R-:W-:Y:S05]  /*0a80*/  WARPSYNC.ALL ;  /* 0x0000000000007948 */ /* 0x000fea0003800000 */
[----:B------:R-:W-:Y:S01]  /*0a90*/  NOP ;  /* 0x0000000000007918 */ /* 0x000fe20000000000 */
[----:B--2---:R-:W-:Y:S06]  /*0aa0*/  BAR.SYNC.DEFER_BLOCKING 0x0 ;  /* 0x0000000000007b1d */ /* 0x004fec0000010000 */
[----:B------:R-:W-:Y:S02]  /*0ab0*/  BSSY.RECONVERGENT B1, `(.L_x_20) ;  /* 0x000000b000017945 */ /* 0x000fe40003800200 */
[----:B------:R-:W-:Y:S06]  /*0ac0*/  BAR.SYNC.DEFER_BLOCKING 0x0 ;  /* 0x0000000000007b1d */ /* 0x000fec0000010000 */
[----:B------:R2:W-:Y:S01]  /*0ad0*/  @!P0 STS [R10], RZ ;  /* 0x000000ff0a008388 */ /* 0x0005e20000000800 */
[----:B------:R-:W-:Y:S01]  /*0ae0*/  NOP ;  /* 0x0000000000007918 */ /* 0x000fe20000000000 */
[----:B------:R-:W-:Y:S05]  /*0af0*/  @P3 BRA `(.L_x_21) ;  /* 0x0000000000183947 */ /* 0x000fea0003800000 */
[----:B---34-:R-:W3:Y:S01]  /*0b00*/  LDS R3, [UR8+0x8] ;  /* 0x00000808ff037984 */ /* 0x018ee20008000800 */
[----:B------:R-:W4:Y:S01]  /*0b10*/  LDC.64 R12, c[0x0][0x388] ;  /* 0x0000e200ff0c7b82 */ /* 0x000f220000000a00 */
[----:B-----5:R-:W-:Y:S02]  /*0b20*/  IMAD.MOV.U32 R4, RZ, RZ, 0x70 ;  /* 0x00000070ff047424 */ /* 0x020fe400078e00ff */
[----:B----4-:R4:W-:Y:S03]  /*0b30*/  STS.64 [UR8], R12 ;  /* 0x0000000cff007988 */ /* 0x0109e60008000a08 */
[----:B---3--:R-:W-:-:S05]  /*0b40*/  LOP3.LUT R3, R3, 0x10, R4, 0xd8, !PT ;  /* 0x0000001003037812 */ /* 0x008fca00078ed804 */
[----:B------:R4:W-:Y:S02]  /*0b50*/  STS [UR8+0x8], R3 ;  /* 0x00000803ff007988 */ /* 0x0009e40008000808 */
.L_x_21:
[----:B-----5:R-:W-:Y:S05]  /*0b60*/  BSYNC.RECONVERGENT B1 ;  /* 0x0000000000017941 */ /* 0x020fea0003800200 */
.L_x_20:
[----:B------:R-:W-:Y:S04]  /*0b70*/  BSSY.RECONVERGENT B2, `(.L_x_22) ;  /* 0x000000f000027945 */ /* 0x000fe80003800200 */
[----:B------:R-:W-:Y:S04]  /*0b80*/  BSSY.RELIABLE B1, `(.L_x_23) ;  /* 0x000000c000017945 */ /* 0x000fe80003800100 */
[----:B------:R-:W-:Y:S05]  /*0b90*/  @P3 BRA `(.L_x_24) ;  /* 0x0000000000283947 */ /* 0x000fea0003800000 */
[----:B---34-:R-:W3:Y:S01]  /*0ba0*/  LDS R3, [UR8+0x34] ;  /* 0x00003408ff037984 */ /* 0x018ee20008000800 */
[----:B------:R-:W-:Y:S01]  /*0bb0*/  IMAD.MOV.U32 R4, RZ, RZ, 0x1f000000 ;  /* 0x1f000000ff047424 */ /* 0x000fe200078e00ff */
[----:B------:R-:W-:Y:S05]  /*0bc0*/  @P3 BREAK.RELIABLE B1 ;  /* 0x0000000000013942 */ /* 0x000fea0003800100 */
[----:B---3--:R-:W-:-:S05]  /*0bd0*/  LOP3.LUT R3, R3, 0xff000000, R4, 0xb8, !PT ;  /* 0xff00000003037812 */ /* 0x008fca00078eb804 */
[----:B------:R3:W-:Y:S01]  /*0be0*/  STS [UR8+0x34], R3 ;  /* 0x00003403ff007988 */ /* 0x0007e20008000808 */
[----:B------:R-:W-:Y:S05]  /*0bf0*/  @P3 BRA `(.L_x_25) ;  /* 0x0000000000183947 */ /* 0x000fea0003800000 */
[----:B---3--:R-:W3:Y:S01]  /*0c00*/  LDS R3, [UR8+0x38] ;  /* 0x00003808ff037984 */ /* 0x008ee20008000800 */
[----:B------:R-:W-:-:S05]  /*0c10*/  IMAD.MOV.U32 R4, RZ, RZ, 0x3f ;  /* 0x0000003fff047424 */ /* 0x000fca00078e00ff */
[----:B---3--:R-:W-:-:S05]  /*0c20*/  LOP3.LUT R3, R3, 0xff, R4, 0xb8, !PT ;  /* 0x000000ff03037812 */ /* 0x008fca00078eb804 */
[----:B------:R5:W-:Y:S02]  /*0c30*/  STS [UR8+0x38], R3 ;  /* 0x00003803ff007988 */ /* 0x000be40008000808 */
.L_x_24:
[----:B------:R-:W-:Y:S05]  /*0c40*/  BSYNC.RELIABLE B1 ;  /* 0x0000000000017941 */ /* 0x000fea0003800100 */
.L_x_23:
[----:B------:R2:W-:Y:S02]  /*0c50*/  @!P3 STS [UR8+0x20], R9 ;  /* 0x00002009ff00b988 */ /* 0x0005e40008000808 */
.L_x_25:
[----:B------:R-:W-:Y:S05]  /*0c60*/  BSYNC.RECONVERGENT B2 ;  /* 0x0000000000027941 */ /* 0x000fea0003800200 */
.L_x_22:
[----:B------:R-:W-:Y:S05]  /*0c70*/  WARPSYNC.ALL ;  /* 0x0000000000007948 */ /* 0x000fea0003800000 */
[----:B------:R-:W-:Y:S01]  /*0c80*/  NOP ;  /* 0x0000000000007918 */ /* 0x000fe20000000000 */
[----:B---345:R-:W3:Y:S01]  /*0c90*/  LDC R3, c[0x0][0x39c] ;  /* 0x0000e700ff037b82 */ /* 0x038ee20000000800 */
[----:B------:R-:W-:Y:S01]  /*0ca0*/  BSSY.RECONVERGENT B2, `(.L_x_26) ;  /* 0x0000010000027945 */ /* 0x000fe20003800200 */
[----:B---3--:R-:W-:-:S05]  /*0cb0*/  VIADD R3, R3, 0xffffffff ;  /* 0xffffffff03037836 */ /* 0x008fca0000000000 */
[----:B------:R3:W-:Y:S01]  /*0cc0*/  @!P3 STS [UR8+0x24], R3 ;  /* 0x00002403ff00b988 */ /* 0x0007e20008000808 */
[----:B------:R-:W-:Y:S05]  /*0cd0*/  @P3 BRA `(.L_x_27) ;  /* 0x0000000000303947 */ /* 0x000fea0003800000 */
[----:B------:R-:W4:Y:S01]  /*0ce0*/  LDS R5, [UR8+0x34] ;  /* 0x00003408ff057984 */ /* 0x000f220008000800 */
[----:B------:R-:W5:Y:S03]  /*0cf0*/  LDC.64 R12, c[0x0][0x3b0] ;  /* 0x0000ec00ff0c7b82 */ /* 0x000f660000000a00 */
[----:B------:R-:W2:Y:S01]  /*0d00*/  LDS R4, [UR8+0x1c] ;  /* 0x00001c08ff047984 */ /* 0x000ea20008000800 */
[C---:B-----5:R-:W-:Y:S01]  /*0d10*/  SHF.L.U64.HI R8, R12.reuse, 0x1, R13 ;  /* 0x000000010c087819 */ /* 0x060fe2000001020d */
[----:B------:R-:W-:-:S03]  /*0d20*/  IMAD.SHL.U32 R7, R12, 0x2, RZ ;  /* 0x000000020c077824 */ /* 0x000fc600078e00ff */
[--C-:B--2---:R-:W-:Y:S02]  /*0d30*/  SHF.R.U32.HI R9, RZ, 0x4, R8.reuse ;  /* 0x00000004ff097819 */ /* 0x104fe40000011608 */
[----:B------:R-:W-:-:S05]  /*0d40*/  SHF.R.U64 R7, R7, 0x4, R8 ;  /* 0x0000000407077819 */ /* 0x000fca0000001208 */
[----:B------:R5:W-:Y:S01]  /*0d50*/  STS [UR8+0xc], R7 ;  /* 0x00000c07ff007988 */ /* 0x000be20008000808 */
[----:B----4-:R-:W-:Y:S02]  /*0d60*/  LOP3.LUT R5, R5, 0x7, RZ, 0xb8, !PT ;  /* 0x0000000705057812 */ /* 0x010fe400078eb8ff */
[----:B------:R-:W-:-:S03]  /*0d70*/  LOP3.LUT R4, R4, 0xf, R9, 0xb8, !PT ;  /* 0x0000000f04047812 */ /* 0x000fc600078eb809 */
[----:B------:R5:W-:Y:S04]  /*0d80*/  STS [UR8+0x34], R5 ;  /* 0x00003405ff007988 */ /* 0x000be80008000808 */
[----:B------:R5:W-:Y:S02]  /*0d90*/  STS [UR8+0x1c], R4 ;  /* 0x00001c04ff007988 */ /* 0x000be40008000808 */
.L_x_27:
[----:B------:R-:W-:Y:S05]  /*0da0*/  BSYNC.RECONVERGENT B2 ;  /* 0x0000000000027941 */ /* 0x000fea0003800200 */
.L_x_26:
[----:B------:R-:W-:Y:S04]  /*0db0*/  BSSY.RECONVERGENT B3, `(.L_x_28) ;  /* 0x000001a000037945 */ /* 0x000fe80003800200 */
[----:B------:R-:W-:Y:S04]  /*0dc0*/  BSSY.RELIABLE B2, `(.L_x_29) ;  /* 0x0000015000027945 */ /* 0x000fe80003800100 */
[----:B------:R-:W-:Y:S05]  /*0dd0*/  @P3 BRA `(.L_x_30) ;  /* 0x0000000000203947 */ /* 0x000fea0003800000 */
[----:B-----5:R-:W4:Y:S02]  /*0de0*/  LDS R4, [UR8+0x34] ;  /* 0x00003408ff047984 */ /* 0x020f240008000800 */
[----:B----4-:R-:W-:-:S05]  /*0df0*/  LOP3.LUT R4, R4, 0x38, RZ, 0xb8, !PT ;  /* 0x0000003804047812 */ /* 0x010fca00078eb8ff */
[----:B------:R4:W-:Y:S01]  /*0e00*/  STS [UR8+0x34], R4 ;  /* 0x00003404ff007988 */ /* 0x0009e20008000808 */
[----:B------:R-:W-:Y:S05]  /*0e10*/  @P3 BRA `(.L_x_31) ;  /* 0x0000000000203947 */ /* 0x000fea0003800000 */
[----:B----4-:R-:W4:Y:S01]  /*0e20*/  LDS R4, [UR8+0x8] ;  /* 0x00000808ff047984 */ /* 0x010f220008000800 */
[----:B------:R-:W-:-:S05]  /*0e30*/  IMAD.MOV.U32 R5, RZ, RZ, 0x780 ;  /* 0x00000780ff057424 */ /* 0x000fca00078e00ff */
[----:B----4-:R-:W-:-:S05]  /*0e40*/  LOP3.LUT R4, R4, 0x500, R5, 0xd8, !PT ;  /* 0x0000050004047812 */ /* 0x010fca00078ed805 */
[----:B------:R4:W-:Y:S02]  /*0e50*/  STS [UR8+0x8], R4 ;  /* 0x00000804ff007988 */ /* 0x0009e40008000808 */
.L_x_30:
[----:B------:R-:W-:Y:S05]  /*0e60*/  @P3 BRA `(.L_x_32) ;  /* 0x0000000000283947 */ /* 0x000fea0003800000 */
[----:B----45:R-:W4:Y:S02]  /*0e70*/  LDS R4, [UR8+0x8] ;  /* 0x00000808ff047984 */ /* 0x030f240008000800 */
[----:B----4-:R-:W-:-:S05]  /*0e80*/  LOP3.LUT R4, R4, 0x1800, RZ, 0xb8, !PT ;  /* 0x0000180004047812 */ /* 0x010fca00078eb8ff */
[----:B------:R5:W-:Y:S02]  /*0e90*/  STS [UR8+0x8], R4 ;  /* 0x00000804ff007988 */ /* 0x000be40008000808 */
.L_x_31:
[----:B------:R-:W-:Y:S05]  /*0ea0*/  @P3 BREAK.RELIABLE B2 ;  /* 0x0000000000023942 */ /* 0x000fea0003800100 */
[----:B------:R-:W-:Y:S05]  /*0eb0*/  @P3 BRA `(.L_x_33) ;  /* 0x0000000000243947 */ /* 0x000fea0003800000 */
[----:B----45:R-:W4:Y:S01]  /*0ec0*/  LDS R4, [UR8+0x8] ;  /* 0x00000808ff047984 */ /* 0x030f220008000800 */
[----:B------:R-:W-:-:S05]  /*0ed0*/  IMAD.MOV.U32 R5, RZ, RZ, 0x6000 ;  /* 0x00006000ff057424 */ /* 0x000fca00078e00ff */
[----:B----4-:R-:W-:-:S04]  /*0ee0*/  LOP3.LUT R4, R4, 0x4000, R5, 0xd8, !PT ;  /* 0x0000400004047812 */ /* 0x010fc800078ed805 */
[----:B------:R-:W-:-:S05]  /*0ef0*/  LOP3.LUT R4, R4, 0x400000, RZ, 0xb8, !PT ;  /* 0x0040000004047812 */ /* 0x000fca00078eb8ff */
[----:B------:R4:W-:Y:S02]  /*0f00*/  STS [UR8+0x8], R4 ;  /* 0x00000804ff007988 */ /* 0x0009e40008000808 */
.L_x_32:
[----:B------:R-:W-:Y:S05]  /*0f10*/  BSYNC.RELIABLE B2 ;  /* 0x0000000000027941 */ /* 0x000fea0003800100 */
.L_x_29:
[----:B----45:R-:W4:Y:S02]  /*0f20*/  @!P3 LDS R4, [UR8+0x8] ;  /* 0x00000808ff04b984 */ /* 0x030f240008000800 */
[----:B----4-:R-:W-:-:S05]  /*0f30*/  @!P3 LOP3.LUT R4, R4, 0x8000, RZ, 0xb8, !PT ;  /* 0x000080000404b812 */ /* 0x010fca00078eb8ff */
[----:B------:R4:W-:Y:S02]  /*0f40*/  @!P3 STS [UR8+0x8], R4 ;  /* 0x00000804ff00b988 */ /* 0x0009e40008000808 */
.L_x_33:
[----:B------:R-:W-:Y:S05]  /*0f50*/  BSYNC.RECONVERGENT B3 ;  /* 0x0000000000037941 */ /* 0x000fea0003800200 */
.L_x_28:
[----:B------:R-:W-:Y:S05]  /*0f60*/  WARPSYNC.ALL ;  /* 0x0000000000007948 */ /* 0x000fea0003800000 */
[----:B------:R-:W-:Y:S01]  /*0f70*/  NOP ;  /* 0x0000000000007918 */ /* 0x000fe20000000000 */
[----:B------:R-:W-:-:S04]  /*0f80*/  UIADD3 UR5, UPT, UPT, UR4, 0x80, URZ ;  /* 0x0000008004057890 */ /* 0x000fc8000fffe0ff */
[----:B------:R-:W-:-:S04]  /*0f90*/  UIADD3 UR26, UP0, UPT, UR5, UR20, URZ ;  /* 0x00000014051a7290 */ /* 0x000fc8000ff1e0ff */
[----:B------:R-:W-:Y:S01]  /*0fa0*/  ULEA.HI.X.SX32 UR27, UR5, UR21, 0x1, UP0 ;  /* 0x00000015051b7291 */ /* 0x000fe200080f0eff */
[----:B------:R-:W-:Y:S11]  /*0fb0*/  @P0 BRA `(.L_x_34) ;  /* 0x0000000000300947 */ /* 0x000ff60003800000 */
[----:B----45:R-:W4:Y:S01]  /*0fc0*/  S2R R4, SR_LANEID ;  /* 0x0000000000047919 */ /* 0x030f220000000000 */
[----:B------:R-:W-:Y:S05]  /*0fd0*/  WARPSYNC.ALL ;  /* 0x0000000000007948 */ /* 0x000fea0003800000 */
[----:B------:R-:W-:Y:S01]  /*0fe0*/  NOP ;  /* 0x0000000000007918 */ /* 0x000fe20000000000 */
[----:B----4-:R-:W-:-:S05]  /*0ff0*/  IMAD.SHL.U32 R8, R4, 0x4, RZ ;  /* 0x0000000404087824 */ /* 0x010fca00078e00ff */
[----:B------:R-:W4:Y:S01]  /*1000*/  LDS R7, [R8+UR8] ;  /* 0x0000000808077984 */ /* 0x000f220008000800 */
[----:B------:R-:W-:-:S05]  /*1010*/  IADD3 R4, P1, PT, R8, UR26, RZ ;  /* 0x0000001a08047c10 */ /* 0x000fca000ff3e0ff */
[----:B------:R-:W-:-:S05]  /*1020*/  IMAD.X R5, RZ, RZ, UR27, P1 ;  /* 0x0000001bff057e24 */ /* 0x000fca00088e06ff */
[----:B----4-:R4:W5:Y:S01]  /*1030*/  ATOMG.E.EXCH.STRONG.GPU PT, RZ, [R4], R7 ;  /* 0x0000000704ff73a8 */ /* 0x01096200041ee100 */
[----:B------:R-:W-:-:S04]  /*1040*/  DEPBAR {5,4,3,2,1,0} ;  /* 0x0000003f0000791a */ /* 0x000fc80000000000 */
[----:B------:R-:W2:Y:S02]  /*1050*/  CCTL.E.C.LDCU.IV.DEEP [UR26] ;  /* 0x000000001a007540 */ /* 0x000ea40009c08000 */
[----:B--2---:R4:W-:Y:S01]  /*1060*/  UTMACCTL.IV [UR26] ;  /* 0x000000001a0079b9 */ /* 0x0049e20008000000 */
[----:B------:R-:W-:Y:S01]  /*1070*/  NOP ;  /* 0x0000000000007918 */ /* 0x000fe20000000000 */
.L_x_34:
[----:B------:R-:W-:Y:S05]  /*1080*/  @P0 BRA `(.L_x_35) ;  /* 0x00000000000c0947 */ /* 0x000fea0003800000 */
[----:B------:R0:W-:Y:S01]  /*1090*/  UTMACMDFLUSH ;  /* 0x00000000000079b7 */ /* 0x0001e20000000000 */
[----:B------:R-:W-:Y:S05]  /*10a0*/  @P0 BRA `(.L_x_35) ;  /* 0x0000000000040947 */ /* 0x000fea0003800000 */
[----:B------:R-:W-:-:S04]  /*10b0*/  DEPBAR.LE SB0, 0x0 ;  /* 0x000080000000791a */ /* 0x000fc80000000000 */
.L_x_35:
[----:B------:R-:W-:Y:S05]  /*10c0*/  WARPSYNC.ALL ;  /* 0x0000000000007948 */ /* 0x000fea0003800000 */
[----:B------:R-:W-:Y:S01]  /*10d0*/  NOP ;  /* 0x0000000000007918 */ /* 0x000fe20000000000 */
[----:B-----5:R-:W-:Y:S06]  /*10e0*/  BAR.SYNC.DEFER_BLOCKING 0x0 ;  /* 0x0000000000007b1d */ /* 0x020fec0000010000 */
[----:B------:R-:W-:Y:S02]  /*10f0*/  BSSY.RECONVERGENT B3, `(.L_x_36) ;  /* 0x000000b000037945 */ /* 0x000fe40003800200 */
[----:B------:R-:W-:Y:S06]  /*1100*/  BAR.SYNC.DEFER_BLOCKING 0x0 ;  /* 0x0000000000007b1d */ /* 0x000fec0000010000 */
[----:B------:R5:W-:Y:S01]  /*1110*/  @!P0 STS [R10], RZ ;  /* 0x000000ff0a008388 */ /* 0x000be20000000800 */
[----:B------:R-:W-:Y:S01]  /*1120*/  NOP ;  /* 0x0000000000007918 */ /* 0x000fe20000000000 */
[----:B------:R-:W-:Y:S05]  /*1130*/  @P3 BRA `(.L_x_37) ;  /* 0x0000000000183947 */ /* 0x000fea0003800000 */
[----:B----4-:R-:W4:Y:S01]  /*1140*/  LDS R4, [UR8+0x8] ;  /* 0x00000808ff047984 */ /* 0x010f220008000800 */
[----:B--2---:R-:W2:Y:S01]  /*1150*/  LDC.64 R8, c[0x0][0x390] ;  /* 0x0000e400ff087b82 */ /* 0x004ea20000000a00 */
[----:B------:R-:W-:Y:S02]  /*1160*/  IMAD.MOV.U32 R5, RZ, RZ, 0x70 ;  /* 0x00000070ff057424 */ /* 0x000fe400078e00ff */
[----:B--2---:R2:W-:Y:S03]  /*1170*/  STS.64 [UR8], R8 ;  /* 0x00000008ff007988 */ /* 0x0045e60008000a08 */
[----:B----4-:R-:W-:-:S05]  /*1180*/  LOP3.LUT R4, R4, 0x10, R5, 0xd8, !PT ;  /* 0x0000001004047812 */ /* 0x010fca00078ed805 */
[----:B------:R2:W-:Y:S02]  /*1190*/  STS [UR8+0x8], R4 ;  /* 0x00000804ff007988 */ /* 0x0005e40008000808 */
.L_x_37:
[----:B----4-:R-:W-:Y:S05]  /*11a0*/  BSYNC.RECONVERGENT B3 ;  /* 0x0000000000037941 */ /* 0x010fea0003800200 */
.L_x_36:
[----:B------:R-:W-:Y:S04]  /*11b0*/  BSSY.RECONVERGENT B4, `(.L_x_38) ;  /* 0x0000011000047945 */ /* 0x000fe80003800200 */
[----:B------:R-:W-:Y:S04]  /*11c0*/  BSSY.RELIABLE B3, `(.L_x_39) ;  /* 0x000000e000037945 */ /* 0x000fe80003800100 */
[----:B------:R-:W-:Y:S05]  /*11d0*/  @P3 BRA `(.L_x_40) ;  /* 0x0000000000243947 */ /* 0x000fea0003800000 */
[----:B--2---:R-:W2:Y:S01]  /*11e0*/  LDS R4, [UR8+0x34] ;  /* 0x00003408ff047984 */ /* 0x004ea20008000800 */
[----:B------:R-:W-:-:S05]  /*11f0*/  IMAD.MOV.U32 R5, RZ, RZ, 0x3f000000 ;  /* 0x3f000000ff057424 */ /* 0x000fca00078e00ff */
[----:B--2---:R-:W-:-:S05]  /*1200*/  LOP3.LUT R4, R4, 0xff000000, R5, 0xb8, !PT ;  /* 0xff00000004047812 */ /* 0x004fca00078eb805 */
[----:B------:R2:W-:Y:S01]  /*1210*/  STS [UR8+0x34], R4 ;  /* 0x00003404ff007988 */ /* 0x0005e20008000808 */
[----:B------:R-:W-:Y:S05]  /*1220*/  @P3 BRA `(.L_x_41) ;  /* 0x00000000001c3947 */ /* 0x000fea0003800000 */
[----:B--2---:R-:W2:Y:S01]  /*1230*/  LDS R4, [UR8+0x38] ;  /* 0x00003808ff047984 */ /* 0x004ea20008000800 */
[----:B------:R-:W-:-:S05]  /*1240*/  IMAD.MOV.U32 R5, RZ, RZ, 0x3f ;  /* 0x0000003fff057424 */ /* 0x000fca00078e00ff */
[----:B--2---:R-:W-:-:S05]  /*1250*/  LOP3.LUT R4, R4, 0xff, R5, 0xb8, !PT ;  /* 0x000000ff04047812 */ /* 0x004fca00078eb805 */
[----:B------:R4:W-:Y:S02]  /*1260*/  STS [UR8+0x38], R4 ;  /* 0x00003804ff007988 */ /* 0x0009e40008000808 */
.L_x_40:
[----:B------:R-:W-:Y:S05]  /*1270*/  @P3 BREAK.RELIABLE B3 ;  /* 0x0000000000033942 */ /* 0x000fea0003800100 */
[----:B------:R-:W-:Y:S05]  /*1280*/  @P3 BRA `(.L_x_42) ;  /* 0x00000000000c3947 */ /* 0x000fea0003800000 */
[----:B------:R2:W-:Y:S02]  /*1290*/  STS [UR8+0x20], R3 ;  /* 0x00002003ff007988 */ /* 0x0005e40008000808 */
.L_x_41:
[----:B------:R-:W-:Y:S05]  /*12a0*/  BSYNC.RELIABLE B3 ;  /* 0x0000000000037941 */ /* 0x000fea0003800100 */
.L_x_39:
[----:B------:R2:W-:Y:S02]  /*12b0*/  @!P3 STS [UR8+0x24], R2 ;  /* 0x00002402ff00b988 */ /* 0x0005e40008000808 */
.L_x_42:
[----:B------:R-:W-:Y:S05]  /*12c0*/  BSYNC.RECONVERGENT B4 ;  /* 0x0000000000047941 */ /* 0x000fea0003800200 */
.L_x_38:
[----:B------:R-:W-:Y:S05]  /*12d0*/  WARPSYNC.ALL ;  /* 0x0000000000007948 */ /* 0x000fea0003800000 */
[----:B------:R-:W-:Y:S01]  /*12e0*/  NOP ;  /* 0x0000000000007918 */ /* 0x000fe20000000000 */
[----:B------:R-:W-:Y:S04]  /*12f0*/  BSSY.RECONVERGENT B4, `(.L_x_43) ;  /* 0x000000e000047945 */ /* 0x000fe80003800200 */
[----:B------:R-:W-:Y:S05]  /*1300*/  @P3 BRA `(.L_x_44) ;  /* 0x0000000000303947 */ /* 0x000fea0003800000 */
[----:B--23--:R-:W2:Y:S01]  /*1310*/  LDS R3, [UR8+0x34] ;  /* 0x00003408ff037984 */ /* 0x00cea20008000800 */
[----:B----4-:R-:W3:Y:S03]  /*1320*/  LDC.64 R4, c[0x0][0x3b8] ;  /* 0x0000ee00ff047b82 */ /* 0x010ee60000000a00 */
        /* <DEDUP_REMOVED lines=10> */
.L_x_44:
[----:B------:R-:W-:Y:S05]  /*13d0*/  BSYNC.RECONVERGENT B4 ;  /* 0x0000000000047941 */ /* 0x000fea0003800200 */
.L_x_43:
[----:B------:R-:W-:Y:S04]  /*13e0*/  BSSY.RECONVERGENT B5, `(.L_x_45) ;  /* 0x000001a000057945 */ /* 0x000fe80003800200 */
[----:B------:R-:W-:Y:S04]  /*13f0*/  BSSY.RELIABLE B4, `(.L_x_46) ;  /* 0x0000015000047945 */ /* 0x000fe80003800100 */
[----:B------:R-:W-:Y:S05]  /*1400*/  @P3 BRA `(.L_x_47) ;  /* 0x0000000000203947 */ /* 0x000fea0003800000 */
[----:B--23--:R-:W2:Y:S02]  /*1410*/  LDS R2, [UR8+0x34] ;  /* 0x00003408ff027984 */ /* 0x00cea40008000800 */
[----:B--2---:R-:W-:-:S05]  /*1420*/  LOP3.LUT R2, R2, 0x38, RZ, 0xb8, !PT ;  /* 0x0000003802027812 */ /* 0x004fca00078eb8ff */
[----:B------:R2:W-:Y:S01]  /*1430*/  STS [UR8+0x34], R2 ;  /* 0x00003402ff007988 */ /* 0x0005e20008000808 */
[----:B------:R-:W-:Y:S05]  /*1440*/  @P3 BRA `(.L_x_48) ;  /* 0x0000000000203947 */ /* 0x000fea0003800000 */
[----:B--2---:R-:W2:Y:S01]  /*1450*/  LDS R2, [UR8+0x8] ;  /* 0x00000808ff027984 */ /* 0x004ea20008000800 */
[----:B------:R-:W-:-:S05]  /*1460*/  IMAD.MOV.U32 R3, RZ, RZ, 0x780 ;  /* 0x00000780ff037424 */ /* 0x000fca00078e00ff */
[----:B--2---:R-:W-:-:S05]  /*1470*/  LOP3.LUT R2, R2, 0x500, R3, 0xd8, !PT ;  /* 0x0000050002027812 */ /* 0x004fca00078ed803 */
[----:B------:R2:W-:Y:S02]  /*1480*/  STS [UR8+0x8], R2 ;  /* 0x00000802ff007988 */ /* 0x0005e40008000808 */
.L_x_47:
[----:B------:R-:W-:Y:S05]  /*1490*/  @P3 BRA `(.L_x_49) ;  /* 0x0000000000283947 */ /* 0x000fea0003800000 */
[----:B--23--:R-:W2:Y:S02]  /*14a0*/  LDS R2, [UR8+0x8] ;  /* 0x00000808ff027984 */ /* 0x00cea40008000800 */
[----:B--2---:R-:W-:-:S05]  /*14b0*/  LOP3.LUT R2, R2, 0x1800, RZ, 0xb8, !PT ;  /* 0x0000180002027812 */ /* 0x004fca00078eb8ff */
[----:B------:R3:W-:Y:S02]  /*14c0*/  STS [UR8+0x8], R2 ;  /* 0x00000802ff007988 */ /* 0x0007e40008000808 */
.L_x_48:
[----:B------:R-:W-:Y:S05]  /*14d0*/  @P3 BREAK.RELIABLE B4 ;  /* 0x0000000000043942 */ /* 0x000fea0003800100 */
[----:B------:R-:W-:Y:S05]  /*14e0*/  @P3 BRA `(.L_x_50) ;  /* 0x0000000000243947 */ /* 0x000fea0003800000 */
[----:B--23--:R-:W2:Y:S01]  /*14f0*/  LDS R2, [UR8+0x8] ;  /* 0x00000808ff027984 */ /* 0x00cea20008000800 */
[----:B------:R-:W-:-:S05]  /*1500*/  IMAD.MOV.U32 R3, RZ, RZ, 0x6000 ;  /* 0x00006000ff037424 */ /* 0x000fca00078e00ff */
[----:B--2---:R-:W-:-:S04]  /*1510*/  LOP3.LUT R2, R2, 0x6000, R3, 0xd8, !PT ;  /* 0x0000600002027812 */ /* 0x004fc800078ed803 */
[----:B------:R-:W-:-:S05]  /*1520*/  LOP3.LUT R2, R2, 0x400000, RZ, 0xb8, !PT ;  /* 0x0040000002027812 */ /* 0x000fca00078eb8ff */
[----:B------:R2:W-:Y:S02]  /*1530*/  STS [UR8+0x8], R2 ;  /* 0x00000802ff007988 */ /* 0x0005e40008000808 */
.L_x_49:
[----:B------:R-:W-:Y:S05]  /*1540*/  BSYNC.RELIABLE B4 ;  /* 0x0000000000047941 */ /* 0x000fea0003800100 */
.L_x_46:
[----:B--23--:R-:W2:Y:S02]  /*1550*/  @!P3 LDS R2, [UR8+0x8] ;  /* 0x00000808ff02b984 */ /* 0x00cea40008000800 */
[----:B--2---:R-:W-:-:S05]  /*1560*/  @!P3 LOP3.LUT R2, R2, 0x8000, RZ, 0xb8, !PT ;  /* 0x000080000202b812 */ /* 0x004fca00078eb8ff */
[----:B------:R2:W-:Y:S02]  /*1570*/  @!P3 STS [UR8+0x8], R2 ;  /* 0x00000802ff00b988 */ /* 0x0005e40008000808 */
.L_x_50:
[----:B------:R-:W-:Y:S05]  /*1580*/  BSYNC.RECONVERGENT B5 ;  /* 0x0000000000057941 */ /* 0x000fea0003800200 */
.L_x_45:
[----:B------:R-:W-:Y:S05]  /*1590*/  WARPSYNC.ALL ;  /* 0x0000000000007948 */ /* 0x000fea0003800000 */
[----:B------:R-:W-:Y:S01]  /*15a0*/  NOP ;  /* 0x0000000000007918 */ /* 0x000fe20000000000 */
[----:B------:R-:W-:-:S04]  /*15b0*/  UIADD3 UR4, UPT, UPT, UR4, 0x100, URZ ;  /* 0x0000010004047890 */ /* 0x000fc8000fffe0ff */
[----:B------:R-:W-:-:S04]  /*15c0*/  UIADD3 UR20, UP0, UPT, UR4, UR20, URZ ;  /* 0x0000001404147290 */ /* 0x000fc8000ff1e0ff */
[----:B------:R-:W-:Y:S01]  /*15d0*/  ULEA.HI.X.SX32 UR21, UR4, UR21, 0x1, UP0 ;  /* 0x0000001504157291 */ /* 0x000fe200080f0eff */
[----:B------:R-:W-:Y:S11]  /*15e0*/  @P0 BRA `(.L_x_51) ;  /* 0x0000000000300947 */ /* 0x000ff60003800000 */
[----:B--23--:R-:W2:Y:S01]  /*15f0*/  S2R R2, SR_LANEID ;  /* 0x0000000000027919 */ /* 0x00cea20000000000 */
[----:B------:R-:W-:Y:S05]  /*1600*/  WARPSYNC.ALL ;  /* 0x0000000000007948 */ /* 0x000fea0003800000 */
[----:B------:R-:W-:Y:S01]  /*1610*/  NOP ;  /* 0x0000000000007918 */ /* 0x000fe20000000000 */
[----:B--2-4-:R-:W-:-:S05]  /*1620*/  IMAD.SHL.U32 R4, R2, 0x4, RZ ;  /* 0x0000000402047824 */ /* 0x014fca00078e00ff */
[----:B------:R-:W2:Y:S01]  /*1630*/  LDS R5, [R4+UR8] ;  /* 0x0000000804057984 */ /* 0x000ea20008000800 */
[----:B------:R-:W-:-:S05]  /*1640*/  IADD3 R2, P1, PT, R4, UR20, RZ ;  /* 0x0000001404027c10 */ /* 0x000fca000ff3e0ff */
[----:B------:R-:W-:-:S05]  /*1650*/  IMAD.X R3, RZ, RZ, UR21, P1 ;  /* 0x00000015ff037e24 */ /* 0x000fca00088e06ff */
[----:B--2---:R2:W3:Y:S01]  /*1660*/  ATOMG.E.EXCH.STRONG.GPU PT, RZ, [R2], R5 ;  /* 0x0000000502ff73a8 */ /* 0x0044e200041ee100 */
[----:B------:R-:W-:-:S04]  /*1670*/  DEPBAR {5,4,3,2,1,0} ;  /* 0x0000003f0000791a */ /* 0x000fc80000000000 */
[----:B------:R-:W4:Y:S02]  /*1680*/  CCTL.E.C.LDCU.IV.DEEP [UR20] ;  /* 0x0000000014007540 */ /* 0x000f240009c08000 */
[----:B----4-:R2:W-:Y:S01]  /*1690*/  UTMACCTL.IV [UR20] ;  /* 0x00000000140079b9 */ /* 0x0105e20008000000 */
[----:B------:R-:W-:Y:S01]  /*16a0*/  NOP ;  /* 0x0000000000007918 */ /* 0x000fe20000000000 */
.L_x_51:
[----:B------:R-:W-:Y:S05]  /*16b0*/  @P0 BRA `(.L_x_52) ;  /* 0x00000000000c0947 */ /* 0x000fea0003800000 */
[----:B------:R0:W-:Y:S01]  /*16c0*/  UTMACMDFLUSH ;  /* 0x00000000000079b7 */ /* 0x0001e20000000000 */
[----:B------:R-:W-:Y:S05]  /*16d0*/  @P0 BRA `(.L_x_52) ;  /* 0x0000000000040947 */ /* 0x000fea0003800000 */
[----:B------:R-:W-:-:S04]  /*16e0*/  DEPBAR.LE SB0, 0x0 ;  /* 0x000080000000791a */ /* 0x000fc80000000000 */
.L_x_52:
[----:B------:R-:W-:Y:S05]  /*16f0*/  WARPSYNC.ALL ;  /* 0x0000000000007948 */ /* 0x000fea0003800000 */
[----:B------:R-:W-:Y:S01]  /*1700*/  NOP ;  /* 0x0000000000007918 */ /* 0x000fe20000000000 */
[----:B---3--:R-:W-:Y:S01]  /*1710*/  BAR.SYNC.DEFER_BLOCKING 0x0 ;  /* 0x0000000000007b1d */ /* 0x008fe20000010000 */
[----:B--2---:R-:W-:Y:S01]  /*1720*/  SHF.R.U32.HI R2, RZ, 0x5, R0 ;  /* 0x00000005ff027819 */ /* 0x004fe20000011600 */
[----:B------:R-:W-:-:S03]  /*1730*/  UIADD3 UR12, UPT, UPT, UR8, 0x6020, URZ ;  /* 0x00006020080c7890 */ /* 0x000fc6000fffe0ff */
[----:B------:R-:W-:Y:S01]  /*1740*/  R2UR UR22, R2 ;  /* 0x00000000021672ca */ /* 0x000fe200000e0000 */
[----:B------:R-:W-:Y:S01]  /*1750*/  VOTEU.ALL UP0, P3 ;  /* 0x0000000000ff7886 */ /* 0x000fe20001800000 */
[----:B------:R-:W-:Y:S01]  /*1760*/  UMOV UR4, 0x1 ;  /* 0x0000000100047882 */ /* 0x000fe20000000000 */
[----:B------:R-:W-:Y:S01]  /*1770*/  VOTEU.ALL UP1, P3 ;  /* 0x0000000000ff7886 */ /* 0x000fe20001820000 */
[----:B------:R-:W-:Y:S02]  /*1780*/  BSSY.RECONVERGENT B5, `(.L_x_53) ;  /* 0x0000018000057945 */ /* 0x000fe40003800200 */
[----:B------:R-:W-:-:S04]  /*1790*/  @!UP0 UIADD3 UR10, UPT, UPT, -UR4, 0x100000, URZ ;  /* 0x00100000040a8890 */ /* 0x000fc8000fffe1ff */
[----:B------:R-:W-:Y:S02]  /*17a0*/  @!UP0 USHF.L.U32 UR11, UR10, 0xb, URZ ;  /* 0x0000000b0a0b8899 */ /* 0x000fe400080006ff */
[----:B------:R-:W-:Y:S02]  /*17b0*/  @!UP0 USHF.L.U32 UR10, UR10, 0x1, URZ ;  /* 0x000000010a0a8899 */ /* 0x000fe400080006ff */
[----:B------:R-:W-:-:S04]  /*17c0*/  @!UP0 UIADD3 UR4, UPT, UPT, -UR4, 0x100000, URZ ;  /* 0x0010000004048890 */ /* 0x000fc8000fffe1ff */
[----:B------:R-:W-:Y:S02]  /*17d0*/  @!UP0 USHF.L.U32 UR5, UR4, 0xb, URZ ;  /* 0x0000000b04058899 */ /* 0x000fe400080006ff */
[----:B------:R-:W-:Y:S01]  /*17e0*/  @!UP0 USHF.L.U32 UR4, UR4, 0x1, URZ ;  /* 0x0000000104048899 */ /* 0x000fe200080006ff */
[----:B------:R-:W-:Y:S01]  /*17f0*/  VOTEU.ALL UP0, P3 ;  /* 0x0000000000ff7886 */ /* 0x000fe20001800000 */
[----:B------:R-:W2:Y:S04]  /*1800*/  FENCE.VIEW.ASYNC.S ;  /* 0x00000000000073c6 */ /* 0x000ea80000000000 */
[----:B--2---:R2:W3:Y:S06]  /*1810*/  @!UP0 SYNCS.EXCH.64 URZ, [UR8+0x6000], UR10 ;  /* 0x0060000a08ff85b2 */ /* 0x0044ec0008000100 */
[----:B------:R2:W3:Y:S02]  /*1820*/  @!UP1 SYNCS.EXCH.64 URZ, [UR8+0x6020], UR4 ;  /* 0x0060200408ff95b2 */ /* 0x0004e40008000100 */
[----:B---3--:R-:W-:Y:S06]  /*1830*/  BAR.SYNC.DEFER_BLOCKING 0x0 ;  /* 0x0000000000007b1d */ /* 0x008fec0000010000 */
[----:B------:R-:W-:Y:S05]  /*1840*/  @P3 BRA `(.L_x_54) ;  /* 0x00000000002c3947 */ /* 0x000fea0003800000 */
[----:B--2---:R-:W-:Y:S02]  /*1850*/  UMOV UR4, 0x1 ;  /* 0x0000000100047882 */ /* 0x004fe40000000000 */
[----:B------:R-:W-:-:S04]  /*1860*/  UIADD3 UR10, UPT, UPT, -UR4, 0x100000, URZ ;  /* 0x00100000040a7890 */ /* 0x000fc8000fffe1ff */
[----:B------:R-:W-:Y:S02]  /*1870*/  USHF.L.U32 UR11, UR10, 0xb, URZ ;  /* 0x0000000b0a0b7899 */ /* 0x000fe400080006ff */
[----:B------:R-:W-:Y:S02]  /*1880*/  USHF.L.U32 UR10, UR10, 0x1, URZ ;  /* 0x000000010a0a7899 */ /* 0x000fe400080006ff */
[----:B------:R-:W-:-:S04]  /*1890*/  UIADD3 UR4, UPT, UPT, -UR4, 0x100000, URZ ;  /* 0x0010000004047890 */ /* 0x000fc8000fffe1ff */
[----:B------:R-:W-:Y:S02]  /*18a0*/  USHF.L.U32 UR5, UR4, 0xb, URZ ;  /* 0x0000000b04057899 */ /* 0x000fe400080006ff */
[----:B------:R-:W-:Y:S01]  /*18b0*/  USHF.L.U32 UR4, UR4, 0x1, URZ ;  /* 0x0000000104047899 */ /* 0x000fe200080006ff */
[----:B------:R-:W2:Y:S03]  /*18c0*/  FENCE.VIEW.ASYNC.S ;  /* 0x00000000000073c6 */ /* 0x000ea60000000000 */
[----:B--2---:R3:W2:Y:S08]  /*18d0*/  SYNCS.EXCH.64 URZ, [UR8+0x6008], UR10 ;  /* 0x0060080a08ff75b2 */ /* 0x0046b00008000100 */
[----:B------:R3:W4:Y:S02]  /*18e0*/  SYNCS.EXCH.64 URZ, [UR8+0x6028], UR4 ;  /* 0x0060280408ff75b2 */ /* 0x0007240008000100 */
[----:B---3--:R-:W-:Y:S01]  /*18f0*/  NOP ;  /* 0x0000000000007918 */ /* 0x008fe20000000000 */
.L_x_54:
[----:B--2---:R-:W-:Y:S05]  /*1900*/  BSYNC.RECONVERGENT B5 ;  /* 0x0000000000057941 */ /* 0x004fea0003800200 */
.L_x_53:
[----:B----4-:R-:W-:Y:S01]  /*1910*/  BAR.SYNC.DEFER_BLOCKING 0x0 ;  /* 0x0000000000007b1d */ /* 0x010fe20000010000 */
[----:B------:R-:W-:Y:S01]  /*1920*/  USHF.L.U32 UR15, UR7, 0x6, URZ ;  /* 0x00000006070f7899 */ /* 0x000fe200080006ff */
[----:B------:R-:W-:Y:S01]  /*1930*/  ISETP.GE.AND P0, PT, R6, 0x1, PT ;  /* 0x000000010600780c */ /* 0x000fe20003f06270 */
[----:B------:R-:W-:-:S03]  /*1940*/  USHF.L.U32 UR19, UR9, 0x6, URZ ;  /* 0x0000000609137899 */ /* 0x000fc600080006ff */
[----:B------:R-:W-:Y:S04]  /*1950*/  BSSY.RECONVERGENT B5, `(.L_x_55) ;  /* 0x000000d000057945 */ /* 0x000fe80003800200 */
[----:B------:R-:W-:Y:S05]  /*1960*/  @P3 BRA `(.L_x_56) ;  /* 0x00000000002c3947 */ /* 0x000fea0003800000 */
[----:B------:R-:W-:Y:S02]  /*1970*/  UMOV UR4, 0x1 ;  /* 0x0000000100047882 */ /* 0x000fe40000000000 */
[----:B------:R-:W-:-:S04]  /*1980*/  UIADD3 UR10, UPT, UPT, -UR4, 0x100000, URZ ;  /* 0x00100000040a7890 */ /* 0x000fc8000fffe1ff */
[----:B------:R-:W-:Y:S02]  /*1990*/  USHF.L.U32 UR11, UR10, 0xb, URZ ;  /* 0x0000000b0a0b7899 */ /* 0x000fe400080006ff */
[----:B------:R-:W-:Y:S02]  /*19a0*/  USHF.L.U32 UR10, UR10, 0x1, URZ ;  /* 0x000000010a0a7899 */ /* 0x000fe400080006ff */
[----:B------:R-:W-:-:S04]  /*19b0*/  UIADD3 UR4, UPT, UPT, -UR4, 0x100000, URZ ;  /* 0x0010000004047890 */ /* 0x000fc8000fffe1ff */
[----:B------:R-:W-:Y:S02]  /*19c0*/  USHF.L.U32 UR5, UR4, 0xb, URZ ;  /* 0x0000000b04057899 */ /* 0x000fe400080006ff */
[----:B------:R-:W-:Y:S01]  /*19d0*/  USHF.L.U32 UR4, UR4, 0x1, URZ ;  /* 0x0000000104047899 */ /* 0x000fe200080006ff */
[----:B------:R-:W2:Y:S03]  /*19e0*/  FENCE.VIEW.ASYNC.S ;  /* 0x00000000000073c6 */ /* 0x000ea60000000000 */
[----:B--2---:R2:W3:Y:S08]  /*19f0*/  SYNCS.EXCH.64 URZ, [UR8+0x6010], UR10 ;  /* 0x0060100a08ff75b2 */ /* 0x0044f00008000100 */
[----:B------:R2:W4:Y:S01]  /*1a00*/  SYNCS.EXCH.64 URZ, [UR8+0x6030], UR4 ;  /* 0x0060300408ff75b2 */ /* 0x0005220008000100 */
[----:B------:R-:W-:Y:S01]  /*1a10*/  NOP ;  /* 0x0000000000007918 */ /* 0x000fe20000000000 */
.L_x_56:
[----:B--2---:R-:W-:Y:S05]  /*1a20*/  BSYNC.RECONVERGENT B5 ;  /* 0x0000000000057941 */ /* 0x004fea0003800200 */
.L_x_55:
[----:B------:R-:W-:Y:S05]  /*1a30*/  @!P0 BRA `(.L_x_57) ;  /* 0x0000000800108947 */ /* 0x000fea0003800000 */
[----:B---34-:R-:W-:Y:S01]  /*1a40*/  BAR.SYNC.DEFER_BLOCKING 0x0 ;  /* 0x0000000000007b1d */ /* 0x018fe20000010000 */
[----:B------:R-:W-:Y:S01]  /*1a50*/  @!P3 IMAD.MOV.U32 R2, RZ, RZ, 0x2000 ;  /* 0x00002000ff02b424 */ /* 0x000fe200078e00ff */
[----:B------:R-:W-:Y:S02]  /*1a60*/  ELECT P1, URZ, PT ;  /* 0x0000000000ff782f */ /* 0x000fe40003820000 */
[----:B------:R-:W-:Y:S02]  /*1a70*/  ELECT P0, URZ, PT ;  /* 0x0000000000ff782f */ /* 0x000fe40003800000 */
[C---:B------:R-:W-:Y:S01]  /*1a80*/  ISETP.LT.U32.AND P1, PT, R36.reuse, 0x20, P1 ;  /* 0x000000202400780c */ /* 0x040fe20000f21070 */
[----:B------:R-:W-:Y:S01]  /*1a90*/  UMOV UR11, UR15 ;  /* 0x0000000f000b7c82 */ /* 0x000fe20008000000 */
[----:B------:R-:W-:Y:S01]  /*1aa0*/  ISETP.LT.U32.AND P0, PT, R36, 0x20, P0 ;  /* 0x000000202400780c */ /* 0x000fe20000701070 */
[----:B------:R-:W-:-:S10]  /*1ab0*/  UIADD3 UR16, UPT, UPT, UR8, 0x3000, URZ ;  /* 0x0000300008107890 */ /* 0x000fd4000fffe0ff */
[----:B------:R-:W-:Y:S01]  /*1ac0*/  VOTEU.ANY UP0, P1 ;  /* 0x0000000000ff7886 */ /* 0x000fe20000800100 */
[----:B------:R-:W-:Y:S01]  /*1ad0*/  VOTEU.ANY UP2, P1 ;  /* 0x0000000000ff7886 */ /* 0x000fe20000840100 */
[----:B------:R-:W-:Y:S01]  /*1ae0*/  VOTEU.ANY UP1, P0 ;  /* 0x0000000000ff7886 */ /* 0x000fe20000020100 */
[----:B------:R-:W-:Y:S01]  /*1af0*/  VOTEU.ANY UP3, P0 ;  /* 0x0000000000ff7886 */ /* 0x000fe20000060100 */
[----:B------:R2:W-:Y:S01]  /*1b00*/  @!P3 SYNCS.ARRIVE.TRANS64 RZ, [UR8+0x6000], R2 ;  /* 0x00600002ffffb9a7 */ /* 0x0005e20008000008 */
[----:B------:R3:W-:Y:S06]  /*1b10*/  MEMBAR.ALL.CTA ;  /* 0x0000000000007992 */ /* 0x0007ec0000008000 */
[----:B---3--:R-:W3:Y:S01]  /*1b20*/  FENCE.VIEW.ASYNC.S ;  /* 0x00000000000073c6 */ /* 0x008ee20000000000 */
[----:B------:R-:W-:Y:S01]  /*1b30*/  @UP0 UIADD3 UR9, UPT, UPT, UR8, 0x6000, URZ ;  /* 0x0000600008090890 */ /* 0x000fe2000fffe0ff */
[----:B------:R-:W-:Y:S01]  /*1b40*/  @UP0 UMOV UR10, URZ ;  /* 0x000000ff000a0c82 */ /* 0x000fe20008000000 */
[----:B------:R-:W-:Y:S01]  /*1b50*/  @UP1 UIADD3 UR17, UPT, UPT, UR8, 0x6000, URZ ;  /* 0x0000600008111890 */ /* 0x000fe2000fffe0ff */
[----:B------:R-:W-:Y:S01]  /*1b60*/  @UP1 UMOV UR18, URZ ;  /* 0x000000ff00121c82 */ /* 0x000fe20008000000 */
[----:B------:R-:W-:Y:S01]  /*1b70*/  UISETP.NE.U32.AND UP0, UPT, UR22, URZ, UPT ;  /* 0x000000ff1600728c */ /* 0x000fe2000bf05070 */
[----:B---3--:R-:W-:Y:S06]  /*1b80*/  BAR.SYNC.DEFER_BLOCKING 0x0 ;  /* 0x0000000000007b1d */ /* 0x008fec0000010000 */
[----:B------:R2:W-:Y:S02]  /*1b90*/  @UP2 UTMALDG.2D [UR8], [UR24] ;  /* 0x00000008180025b4 */ /* 0x0005e40008008000 */
[----:B------:R-:W-:Y:S06]  /*1ba0*/  BAR.SYNC.DEFER_BLOCKING 0x0 ;  /* 0x0000000000007b1d */ /* 0x000fec0000010000 */
[----:B------:R2:W-:Y:S02]  /*1bb0*/  @UP3 UTMALDG.2D [UR16], [UR26] ;  /* 0x000000101a0035b4 */ /* 0x0005e40008008000 */
[----:B------:R-:W-:Y:S06]  /*1bc0*/  BAR.SYNC.DEFER_BLOCKING 0x0 ;  /* 0x0000000000007b1d */ /* 0x000fec0000010000 */
[----:B------:R-:W3:Y:S02]  /*1bd0*/  SYNCS.PHASECHK.TRANS64.TRYWAIT P0, [UR8+0x6000], RZ ;  /* 0x006000ffff0075a7 */ /* 0x000ee40008001108 */
[----:B--23--:R-:W-:Y:S05]  /*1be0*/  @!P0 BRA `(.L_x_58) ;  /* 0x0000000c00648947 */ /* 0x00cfea0003800000 */
.L_x_74:
[----:B------:R-:W-:Y:S05]  /*1bf0*/  BRA.U UP0, `(.L_x_59) ;  /* 0x00000001004c7547 */ /* 0x000fea000b800000 */
[----:B------:R-:W-:Y:S02]  /*1c00*/  USHF.R.U32.HI UR4, URZ, 0x4, UR8 ;  /* 0x00000004ff047899 */ /* 0x000fe40008011608 */
[----:B------:R-:W-:Y:S02]  /*1c10*/  USHF.R.U32.HI UR6, URZ, 0x4, UR16 ;  /* 0x00000004ff067899 */ /* 0x000fe40008011610 */
[----:B------:R-:W-:Y:S02]  /*1c20*/  USGXT.U32 UR4, UR4, 0xe ;  /* 0x0000000e0404789a */ /* 0x000fe40008000000 */
[----:B------:R-:W-:Y:S01]  /*1c30*/  USGXT.U32 UR6, UR6, 0xe ;  /* 0x0000000e0606789a */ /* 0x000fe20008000000 */
[----:B------:R-:W-:Y:S01]  /*1c40*/  UMOV UR10, 0xfffffffe ;  /* 0xfffffffe000a7882 */ /* 0x000fe20000000000 */
[----:B------:R-:W-:Y:S01]  /*1c50*/  UMOV UR11, 0x7fffbfdf ;  /* 0x7fffbfdf000b7882 */ /* 0x000fe20000000000 */
[----:B------:R-:W-:Y:S01]  /*1c60*/  UMOV UR5, URZ ;  /* 0x000000ff00057c82 */ /* 0x000fe20008000000 */
[----:B------:R-:W-:Y:S01]  /*1c70*/  UMOV UR7, URZ ;  /* 0x000000ff00077c82 */ /* 0x000fe20008000000 */
[----:B------:R-:W-:-:S02]  /*1c80*/  UIADD3.64 UR16, UPT, UPT, UR4, -UR10, URZ ;  /* 0x8000000a04107297 */ /* 0x000fc4000fffe0ff */
[----:B------:R-:W-:Y:S01]  /*1c90*/  UIADD3.64 UR10, UPT, UPT, UR6, -UR10, URZ ;  /* 0x8000000a060a7297 */ /* 0x000fe2000fffe0ff */
[----:B------:R-:W-:Y:S01]  /*1ca0*/  UMOV UR28, 0x0 ;  /* 0x00000000001c7882 */ /* 0x000fe20000000000 */
[----:B------:R-:W-:Y:S01]  /*1cb0*/  UMOV UR29, 0x4100490 ;  /* 0x04100490001d7882 */ /* 0x000fe20000000000 */
[----:B------:R-:W-:Y:S01]  /*1cc0*/  UMOV UR5, 0x80004020 ;  /* 0x8000402000057882 */ /* 0x000fe20000000000 */
[----:B------:R-:W-:Y:S01]  /*1cd0*/  UMOV UR7, 0x80004020 ;  /* 0x8000402000077882 */ /* 0x000fe20000000000 */
[----:B------:R-:W-:Y:S01]  /*1ce0*/  UMOV UR30, 0x0 ;  /* 0x00000000001e7882 */ /* 0x000fe20000000000 */
[----:B------:R-:W-:Y:S01]  /*1cf0*/  UMOV UR31, 0x4100490 ;  /* 0x04100490001f7882 */ /* 0x000fe20000000000 */
[----:B------:R2:W-:Y:S02]  /*1d00*/  UTCHMMA gdesc[UR4], gdesc[UR6], tmem[UR23], tmem[UR28], idesc[UR29], !UPT ;  /* 0x00ff1c06040075ea */ /* 0x0005e4000f800017 */
[----:B------:R2:W-:Y:S01]  /*1d10*/  UTCHMMA gdesc[UR16], gdesc[UR10], tmem[UR23], tmem[UR30], idesc[UR31], UPT ;  /* 0x00ff1e0a100075ea */ /* 0x0005e2000b800017 */
[----:B------:R-:W-:-:S02]  /*1d20*/  NOP ;  /* 0x0000000000007918 */ /* 0x000fc40000000000 */
.L_x_59:
[----:B------:R-:W-:Y:S01]  /*1d30*/  ELECT P0, URZ, PT ;  /* 0x0000000000ff782f */ /* 0x000fe20003800000 */
[----:B--2---:R-:W-:Y:S01]  /*1d40*/  UMOV UR4, UR12 ;  /* 0x0000000c00047c82 */ /* 0x004fe20008000000 */
[----:B------:R-:W-:Y:S02]  /*1d50*/  UMOV UR5, URZ ;  /* 0x000000ff00057c82 */ /* 0x000fe40008000000 */
[----:B------:R-:W-:-:S13]  /*1d60*/  ISETP.LT.U32.AND P0, PT, R36, 0x20, P0 ;  /* 0x000000202400780c */ /* 0x000fda0000701070 */
[----:B------:R-:W-:Y:S01]  /*1d70*/  VOTEU.ANY UP0, P0 ;  /* 0x0000000000ff7886 */ /* 0x000fe20000000100 */
[----:B------:R-:W-:Y:S01]  /*1d80*/  VOTEU.ANY UP1, P0 ;  /* 0x0000000000ff7886 */ /* 0x000fe20000020100 */
[----:B------:R-:W-:-:S03]  /*1d90*/  ISETP.GE.U32.AND P0, PT, R6, 0x21, PT ;  /* 0x000000210600780c */ /* 0x000fc60003f06070 */
[----:B------:R-:W-:Y:S02]  /*1da0*/  @UP0 UMOV UR4, UR4 ;  /* 0x0000000400040c82 */ /* 0x000fe40008000000 */
[----:B------:R2:W-:Y:S01]  /*1db0*/  @UP1 UTCBAR [UR4], URZ ;  /* 0x000000ff040013e9 */ /* 0x0005e200080000ff */
[----:B------:R-:W-:Y:S06]  /*1dc0*/  BAR.SYNC.DEFER_BLOCKING 0x0 ;  /* 0x0000000000007b1d */ /* 0x000fec0000010000 */
[----:B------:R-:W3:Y:S02]  /*1dd0*/  SYNCS.PHASECHK.TRANS64.TRYWAIT P1, [UR8+0x6020], RZ ;  /* 0x006020ffff0075a7 */ /* 0x000ee40008021108 */
[----:B--23--:R-:W-:Y:S05]  /*1de0*/  @!P1 BRA `(.L_x_60) ;  /* 0x0000000800f09947 */ /* 0x00cfea0003800000 */
.L_x_75:
[----:B------:R-:W-:Y:S01]  /*1df0*/  UMOV UR4, URZ ;  /* 0x000000ff00047c82 */ /* 0x000fe20008000000 */
[----:B------:R-:W-:Y:S05]  /*1e00*/  @!P0 BRA `(.L_x_57) ;  /* 0x00000004001c8947 */ /* 0x000fea0003800000 */
[----:B------:R-:W2:Y:S01]  /*1e10*/  LDCU UR29, c[0x0][0x3a0] ;  /* 0x00007400ff1d77ac */ /* 0x000ea20008000800 */
[----:B------:R-:W-:Y:S01]  /*1e20*/  UMOV UR9, 0x1 ;  /* 0x0000000100097882 */ /* 0x000fe20000000000 */
[----:B------:R-:W-:-:S05]  /*1e30*/  UMOV UR14, 0x20 ;  /* 0x00000020000e7882 */ /* 0x000fca0000000000 */
.L_x_64:
[----:B------:R-:W-:Y:S01]  /*1e40*/  BAR.SYNC.DEFER_BLOCKING 0x0 ;  /* 0x0000000000007b1d */ /* 0x000fe20000010000 */
[----:B------:R-:W-:Y:S01]  /*1e50*/  ULEA UR28, UR9, UR8, 0x3 ;  /* 0x00000008091c7291 */ /* 0x000fe2000f8e18ff */
[----:B------:R-:W-:Y:S01]  /*1e60*/  @!P3 IMAD.MOV.U32 R2, RZ, RZ, 0x2000 ;  /* 0x00002000ff02b424 */ /* 0x000fe200078e00ff */
[----:B------:R-:W-:Y:S01]  /*1e70*/  ELECT P1, URZ, PT ;  /* 0x0000000000ff782f */ /* 0x000fe20003820000 */
[----:B------:R-:W-:-:S03]  /*1e80*/  ULEA UR12, UR9, UR8, 0xc ;  /* 0x00000008090c7291 */ /* 0x000fc6000f8e60ff */
[----:B------:R-:W-:Y:S02]  /*1e90*/  ISETP.LT.U32.AND P1, PT, R36, 0x20, P1 ;  /* 0x000000202400780c */ /* 0x000fe40000f21070 */
[----:B------:R-:W-:Y:S01]  /*1ea0*/  ELECT P0, URZ, PT ;  /* 0x0000000000ff782f */ /* 0x000fe20003800000 */
[----:B------:R-:W-:-:S03]  /*1eb0*/  UIADD3 UR16, UPT, UPT, UR12, 0x3000, URZ ;  /* 0x000030000c107890 */ /* 0x000fc6000fffe0ff */
[----:B------:R-:W-:Y:S01]  /*1ec0*/  ISETP.LT.U32.AND P0, PT, R36, 0x20, P0 ;  /* 0x000000202400780c */ /* 0x000fe20000701070 */
[----:B------:R-:W-:Y:S01]  /*1ed0*/  UMOV UR18, UR14 ;  /* 0x0000000e00127c82 */ /* 0x000fe20008000000 */
[----:B------:R-:W-:-:S05]  /*1ee0*/  USHF.L.U32 UR5, UR4, 0x1f, URZ ;  /* 0x0000001f04057899 */ /* 0x000fca00080006ff */
[----:B------:R-:W-:Y:S01]  /*1ef0*/  VOTEU.ANY UP0, P1 ;  /* 0x0000000000ff7886 */ /* 0x000fe20000800100 */
[----:B------:R3:W-:Y:S01]  /*1f00*/  @!P3 SYNCS.ARRIVE.TRANS64 RZ, [UR28+0x6000], R2 ;  /* 0x00600002ffffb9a7 */ /* 0x0007e2000800001c */
[----:B------:R4:W-:Y:S06]  /*1f10*/  MEMBAR.ALL.CTA ;  /* 0x0000000000007992 */ /* 0x0009ec0000008000 */
[----:B----4-:R-:W4:Y:S01]  /*1f20*/  FENCE.VIEW.ASYNC.S ;  /* 0x00000000000073c6 */ /* 0x010f220000000000 */
[----:B------:R-:W-:Y:S01]  /*1f30*/  @UP0 UIADD3 UR13, UPT, UPT, UR28, 0x6000, URZ ;  /* 0x000060001c0d0890 */ /* 0x000fe2000fffe0ff */
[----:B----4-:R-:W-:Y:S01]  /*1f40*/  VOTEU.ANY UP0, P1 ;  /* 0x0000000000ff7886 */ /* 0x010fe20000800100 */
[----:B------:R-:W-:Y:S01]  /*1f50*/  VOTEU.ANY UP1, P0 ;  /* 0x0000000000ff7886 */ /* 0x000fe20000020100 */
[----:B---3--:R-:W-:-:S04]  /*1f60*/  IMAD.U32 R2, RZ, RZ, UR5 ;  /* 0x00000005ff027e24 */ /* 0x008fc8000f8e00ff */
[----:B------:R-:W-:Y:S01]  /*1f70*/  @UP1 UIADD3 UR17, UPT, UPT, UR28, 0x6000, URZ ;  /* 0x000060001c111890 */ /* 0x000fe2000fffe0ff */
[----:B------:R-:W-:Y:S01]  /*1f80*/  VOTEU.ANY UP1, P0 ;  /* 0x0000000000ff7886 */ /* 0x000fe20000020100 */
[----:B------:R-:W-:Y:S06]  /*1f90*/  BAR.SYNC.DEFER_BLOCKING 0x0 ;  /* 0x0000000000007b1d */ /* 0x000fec0000010000 */
[----:B------:R3:W-:Y:S01]  /*1fa0*/  @UP0 UTMALDG.2D [UR12], [UR24] ;  /* 0x0000000c180005b4 */ /* 0x0007e20008008000 */
[----:B------:R-:W-:Y:S01]  /*1fb0*/  UISETP.NE.U32.AND UP0, UPT, UR22, URZ, UPT ;  /* 0x000000ff1600728c */ /* 0x000fe2000bf05070 */
[----:B------:R-:W-:Y:S06]  /*1fc0*/  BAR.SYNC.DEFER_BLOCKING 0x0 ;  /* 0x0000000000007b1d */ /* 0x000fec0000010000 */
[----:B------:R3:W-:Y:S02]  /*1fd0*/  @UP1 UTMALDG.2D [UR16], [UR26] ;  /* 0x000000101a0015b4 */ /* 0x0007e40008008000 */
[----:B------:R-:W-:Y:S06]  /*1fe0*/  BAR.SYNC.DEFER_BLOCKING 0x0 ;  /* 0x0000000000007b1d */ /* 0x000fec0000010000 */
[----:B------:R-:W4:Y:S02]  /*1ff0*/  SYNCS.PHASECHK.TRANS64.TRYWAIT P0, [UR28+0x6000], R2 ;  /* 0x00600002ff0075a7 */ /* 0x000f24000800111c */
[----:B---34-:R-:W-:Y:S05]  /*2000*/  @!P0 BRA `(.L_x_61) ;  /* 0x0000000800748947 */ /* 0x018fea0003800000 */
.L_x_76:
[----:B------:R-:W-:Y:S05]  /*2010*/  BRA.U UP0, `(.L_x_62) ;  /* 0x00000001004c7547 */ /* 0x000fea000b800000 */
[----:B------:R-:W-:Y:S02]  /*2020*/  USHF.R.U32.HI UR10, URZ, 0x4, UR12 ;  /* 0x00000004ff0a7899 */ /* 0x000fe4000801160c */
[----:B------:R-:W-:Y:S02]  /*2030*/  USHF.R.U32.HI UR12, URZ, 0x4, UR16 ;  /* 0x00000004ff0c7899 */ /* 0x000fe40008011610 */
[----:B------:R-:W-:Y:S02]  /*2040*/  USGXT.U32 UR10, UR10, 0xe ;  /* 0x0000000e0a0a789a */ /* 0x000fe40008000000 */
[----:B------:R-:W-:Y:S02]  /*2050*/  USGXT.U32 UR12, UR12, 0xe ;  /* 0x0000000e0c0c789a */ /* 0x000fe40008000000 */
[----:B------:R-:W-:Y:S02]  /*2060*/  UIADD3 UR16, UP0, UPT, UR10, 0x2, URZ ;  /* 0x000000020a107890 */ /* 0x000fe4000ff1e0ff */
[----:B------:R-:W-:Y:S01]  /*2070*/  UIADD3 UR30, UP1, UPT, UR12, 0x2, URZ ;  /* 0x000000020c1e7890 */ /* 0x000fe2000ff3e0ff */
[----:B------:R-:W-:Y:S01]  /*2080*/  UMOV UR5, URZ ;  /* 0x000000ff00057c82 */ /* 0x000fe20008000000 */
[----:B------:R-:W-:Y:S01]  /*2090*/  UMOV UR6, URZ ;  /* 0x000000ff00067c82 */ /* 0x000fe20008000000 */
[----:B------:R-:W-:-:S02]  /*20a0*/  UIADD3.X UR17, UPT, UPT, UR5, -0x7fffbfe0, URZ, UP0, !UPT ;  /* 0x8000402005117890 */ /* 0x000fc400087fe4ff */
[----:B------:R-:W-:Y:S01]  /*20b0*/  UIADD3.X UR31, UPT, UPT, UR6, -0x7fffbfe0, URZ, UP1, !UPT ;  /* 0x80004020061f7890 */ /* 0x000fe20008ffe4ff */
[----:B------:R-:W-:Y:S01]  /*20c0*/  UMOV UR32, 0x0 ;  /* 0x0000000000207882 */ /* 0x000fe20000000000 */
[----:B------:R-:W-:Y:S01]  /*20d0*/  UMOV UR33, 0x4100490 ;  /* 0x0410049000217882 */ /* 0x000fe20000000000 */
[----:B------:R-:W-:Y:S01]  /*20e0*/  UMOV UR11, 0x80004020 ;  /* 0x80004020000b7882 */ /* 0x000fe20000000000 */
[----:B------:R-:W-:Y:S01]  /*20f0*/  UMOV UR13, 0x80004020 ;  /* 0x80004020000d7882 */ /* 0x000fe20000000000 */
[----:B------:R-:W-:Y:S01]  /*2100*/  UMOV UR6, 0x0 ;  /* 0x0000000000067882 */ /* 0x000fe20000000000 */
[----:B------:R-:W-:Y:S01]  /*2110*/  UMOV UR7, 0x4100490 ;  /* 0x0410049000077882 */ /* 0x000fe20000000000 */
[----:B------:R3:W-:Y:S02]  /*2120*/  UTCHMMA gdesc[UR10], gdesc[UR12], tmem[UR23], tmem[UR32], idesc[UR33], UPT ;  /* 0x00ff200c0a0075ea */ /* 0x0007e4000b800017 */
[----:B------:R3:W-:Y:S01]  /*2130*/  UTCHMMA gdesc[UR16], gdesc[UR30], tmem[UR23], tmem[UR6], idesc[UR7], UPT ;  /* 0x00ff061e100075ea */ /* 0x0007e2000b800017 */
[----:B------:R-:W-:-:S02]  /*2140*/  NOP ;  /* 0x0000000000007918 */ /* 0x000fc40000000000 */
.L_x_62:
[----:B------:R-:W-:Y:S01]  /*2150*/  ELECT P0, URZ, PT ;  /* 0x0000000000ff782f */ /* 0x000fe20003800000 */
[----:B---3--:R-:W-:-:S03]  /*2160*/  UIADD3 UR6, UPT, UPT, UR28, 0x6020, URZ ;  /* 0x000060201c067890 */ /* 0x008fc6000fffe0ff */
[----:B------:R-:W-:Y:S01]  /*2170*/  ISETP.LT.U32.AND P0, PT, R36, 0x20, P0 ;  /* 0x000000202400780c */ /* 0x000fe20000701070 */
[----:B------:R-:W-:-:S12]  /*2180*/  UMOV UR7, URZ ;  /* 0x000000ff00077c82 */ /* 0x000fd80008000000 */
[----:B------:R-:W-:Y:S01]  /*2190*/  VOTEU.ANY UP0, P0 ;  /* 0x0000000000ff7886 */ /* 0x000fe20000000100 */
[----:B------:R-:W-:-:S04]  /*21a0*/  VOTEU.ANY UP1, P0 ;  /* 0x0000000000ff7886 */ /* 0x000fc80000020100 */
[----:B------:R-:W-:Y:S02]  /*21b0*/  @UP0 UMOV UR6, UR6 ;  /* 0x0000000600060c82 */ /* 0x000fe40008000000 */
[----:B------:R3:W-:Y:S01]  /*21c0*/  @UP1 UTCBAR [UR6], URZ ;  /* 0x000000ff060013e9 */ /* 0x0007e200080000ff */
[----:B------:R-:W-:Y:S06]  /*21d0*/  BAR.SYNC.DEFER_BLOCKING 0x0 ;  /* 0x0000000000007b1d */ /* 0x000fec0000010000 */
[----:B------:R-:W4:Y:S02]  /*21e0*/  SYNCS.PHASECHK.TRANS64.TRYWAIT P0, [UR28+0x6020], R2 ;  /* 0x00602002ff0075a7 */ /* 0x000f24000800111c */
[----:B---34-:R-:W-:Y:S05]  /*21f0*/  @!P0 BRA `(.L_x_63) ;  /* 0x0000000800048947 */ /* 0x018fea0003800000 */
.L_x_77:
[----:B------:R-:W-:Y:S02]  /*2200*/  UIADD3 UR9, UPT, UPT, UR9, 0x1, URZ ;  /* 0x0000000109097890 */ /* 0x000fe4000fffe0ff */
[----:B------:R-:W-:Y:S02]  /*2210*/  UIADD3 UR14, UPT, UPT, UR14, 0x20, URZ ;  /* 0x000000200e0e7890 */ /* 0x000fe4000fffe0ff */
[----:B------:R-:W-:-:S04]  /*2220*/  UISETP.NE.U32.AND UP0, UPT, UR9, 0x3, UPT ;  /* 0x000000030900788c */ /* 0x000fc8000bf05070 */
[----:B------:R-:W-:Y:S02]  /*2230*/  USEL UR5, URZ, 0x1, UP0 ;  /* 0x00000001ff057887 */ /* 0x000fe40008000000 */
[----:B------:R-:W-:Y:S02]  /*2240*/  USEL UR9, UR9, URZ, UP0 ;  /* 0x000000ff09097287 */ /* 0x000fe40008000000 */
[----:B--2---:R-:W-:Y:S02]  /*2250*/  UISETP.GE.AND UP0, UPT, UR14, UR29, UPT ;  /* 0x0000001d0e00728c */ /* 0x004fe4000bf06270 */
[----:B------:R-:W-:-:S07]  /*2260*/  ULOP3.LUT UR4, UR4, UR5, URZ, 0x3c, !UPT ;  /* 0x0000000504047292 */ /* 0x000fce000f8e3cff */
[----:B------:R-:W-:Y:S05]  /*2270*/  BRA.U !UP0, `(.L_x_64) ;  /* 0xfffffff908f07547 */ /* 0x000fea000b83ffff */
.L_x_57:
[----:B---34-:R-:W-:Y:S01]  /*2280*/  BAR.SYNC.DEFER_BLOCKING 0x0 ;  /* 0x0000000000007b1d */ /* 0x018fe20000010000 */
[----:B------:R-:W-:-:S05]  /*2290*/  IMAD.SHL.U32 R2, R0, 0x40, RZ ;  /* 0x0000004000027824 */ /* 0x000fca00078e00ff */
[----:B------:R-:W-:Y:S04]  /*22a0*/  BSSY.RECONVERGENT B5, `(.L_x_65) ;  /* 0x0000004000057945 */ /* 0x000fe80003800200 */
[----:B------:R-:W-:Y:S05]  /*22b0*/  @P3 BRA `(.L_x_66) ;  /* 0x0000000000083947 */ /* 0x000fea0003800000 */
[----:B------:R-:W2:Y:S02]  /*22c0*/  SYNCS.CCTL.IV [UR8+0x6000] ;  /* 0x00600000ff0079b1 */ /* 0x000ea40008000008 */
[----:B--2---:R-:W2:Y:S02]  /*22d0*/  SYNCS.CCTL.IV [UR8+0x6020] ;  /* 0x00602000ff0079b1 */ /* 0x004ea40008000008 */
.L_x_66:
[----:B------:R-:W-:Y:S05]  /*22e0*/  BSYNC.RECONVERGENT B5 ;  /* 0x0000000000057941 */ /* 0x000fea0003800200 */
.L_x_65:
[----:B--2---:R-:W-:Y:S06]  /*22f0*/  BAR.SYNC.DEFER_BLOCKING 0x0 ;  /* 0x0000000000007b1d */ /* 0x004fec0000010000 */
[----:B------:R-:W-:Y:S04]  /*2300*/  BSSY.RECONVERGENT B5, `(.L_x_67) ;  /* 0x0000004000057945 */ /* 0x000fe80003800200 */
[----:B------:R-:W-:Y:S05]  /*2310*/  @P3 BRA `(.L_x_68) ;  /* 0x0000000000083947 */ /* 0x000fea0003800000 */
[----:B------:R-:W2:Y:S02]  /*2320*/  SYNCS.CCTL.IV [UR8+0x6008] ;  /* 0x00600800ff0079b1 */ /* 0x000ea40008000008 */
[----:B--2---:R-:W2:Y:S02]  /*2330*/  SYNCS.CCTL.IV [UR8+0x6028] ;  /* 0x00602800ff0079b1 */ /* 0x004ea40008000008 */
.L_x_68:
[----:B------:R-:W-:Y:S05]  /*2340*/  BSYNC.RECONVERGENT B5 ;  /* 0x0000000000057941 */ /* 0x000fea0003800200 */
.L_x_67:
[----:B--2---:R-:W-:Y:S06]  /*2350*/  BAR.SYNC.DEFER_BLOCKING 0x0 ;  /* 0x0000000000007b1d */ /* 0x004fec0000010000 */
[----:B------:R-:W-:Y:S04]  /*2360*/  BSSY.RECONVERGENT B5, `(.L_x_69) ;  /* 0x0000004000057945 */ /* 0x000fe80003800200 */
[----:B------:R-:W-:Y:S05]  /*2370*/  @P3 BRA `(.L_x_70) ;  /* 0x0000000000083947 */ /* 0x000fea0003800000 */
[----:B------:R-:W2:Y:S02]  /*2380*/  SYNCS.CCTL.IV [UR8+0x6010] ;  /* 0x00601000ff0079b1 */ /* 0x000ea40008000008 */
[----:B--2---:R-:W2:Y:S02]  /*2390*/  SYNCS.CCTL.IV [UR8+0x6030] ;  /* 0x00603000ff0079b1 */ /* 0x004ea40008000008 */
.L_x_70:
[----:B------:R-:W-:Y:S05]  /*23a0*/  BSYNC.RECONVERGENT B5 ;  /* 0x0000000000057941 */ /* 0x000fea0003800200 */
.L_x_69:
[----:B------:R-:W-:Y:S01]  /*23b0*/  USHF.L.U32 UR22, UR22, 0x15, URZ ;  /* 0x0000001516167899 */ /* 0x000fe200080006ff */
[----:B------:R-:W-:Y:S01]  /*23c0*/  IMAD.SHL.U32 R3, R0, 0x10, RZ ;  /* 0x0000001000037824 */ /* 0x000fe200078e00ff */
[----:B------:R-:W-:Y:S01]  /*23d0*/  LOP3.LUT R2, R2, 0x1800, RZ, 0xc0, !PT ;  /* 0x0000180002027812 */ /* 0x000fe200078ec0ff */
[C---:B------:R-:W-:Y:S01]  /*23e0*/  IMAD.SHL.U32 R4, R0.reuse, 0x4, RZ ;  /* 0x0000000400047824 */ /* 0x040fe200078e00ff */
[----:B------:R-:W-:Y:S01]  /*23f0*/  ULOP3.LUT UR22, UR22, 0x600000, URZ, 0xc0, !UPT ;  /* 0x0060000016167892 */ /* 0x000fe2000f8ec0ff */
[----:B------:R-:W-:Y:S01]  /*2400*/  IMAD.SHL.U32 R0, R0, 0x80, RZ ;  /* 0x0000008000007824 */ /* 0x000fe200078e00ff */
[----:B------:R-:W-:Y:S02]  /*2410*/  LOP3.LUT R3, R2, 0x70, R3, 0xf8, !PT ;  /* 0x0000007002037812 */ /* 0x000fe400078ef803 */
[----:B------:R-:W-:Y:S01]  /*2420*/  ELECT P0, URZ, PT ;  /* 0x0000000000ff782f */ /* 0x000fe20003800000 */
[----:B------:R-:W-:Y:S01]  /*2430*/  UIADD3 UR22, UPT, UPT, UR23, UR22, URZ ;  /* 0x0000001617167290 */ /* 0x000fe2000fffe0ff */
[----:B------:R-:W-:Y:S01]  /*2440*/  LOP3.LUT R3, R3, 0x40, R4, 0x78, !PT ;  /* 0x0000004003037812 */ /* 0x000fe200078e7804 */
[----:B------:R-:W-:Y:S01]  /*2450*/  UMOV UR9, UR19 ;  /* 0x0000001300097c82 */ /* 0x000fe20008000000 */
[----:B------:R-:W-:Y:S01]  /*2460*/  ISETP.LT.U32.AND P0, PT, R36, 0x20, P0 ;  /* 0x000000202400780c */ /* 0x000fe20000701070 */
[----:B------:R-:W-:Y:S01]  /*2470*/  UMOV UR10, UR15 ;  /* 0x0000000f000a7c82 */ /* 0x000fe20008000000 */
[----:B------:R-:W-:-:S04]  /*2480*/  LOP3.LUT R0, R3, 0x780, R0, 0xf8, !PT ;  /* 0x0000078003007812 */ /* 0x000fc800078ef800 */
[----:B-----5:R-:W-:Y:S01]  /*2490*/  LDTM.16dp32bit_t0_t15.x32 R4, tmem[UR22] ;  /* 0x00000016000479ee */ /* 0x020fe20008a80000 */
[----:B------:R-:W3:Y:S01]  /*24a0*/  LDTM.16dp32bit_t16_t31.x32 R4, tmem[UR22+0x20] ;  /* 0x00002016000479ee */ /* 0x000ee20008aa0000 */
[C---:B------:R-:W-:Y:S01]  /*24b0*/  LOP3.LUT R2, R0.reuse, 0x10, RZ, 0x3c, !PT ;  /* 0x0000001000027812 */ /* 0x040fe200078e3cff */
[----:B------:R-:W-:Y:S01]  /*24c0*/  NOP ;  /* 0x0000000000007918 */ /* 0x000fe20000000000 */
[----:B------:R-:W-:-:S03]  /*24d0*/  LOP3.LUT R3, R0, 0x20, RZ, 0x3c, !PT ;  /* 0x0000002000037812 */ /* 0x000fc600078e3cff */
[----:B---3--:R-:W-:Y:S01]  /*24e0*/  VOTEU.ANY UP1, P0 ;  /* 0x0000000000ff7886 */ /* 0x008fe20000020100 */
[----:B------:R-:W-:Y:S01]  /*24f0*/  VOTEU.ANY UP0, P0 ;  /* 0x0000000000ff7886 */ /* 0x000fe20000000100 */
[----:B------:R-:W-:Y:S02]  /*2500*/  F2FP.BF16.F32.PACK_AB R4, R5, R4 ;  /* 0x000000040504723e */ /* 0x000fe400000010ff */
[----:B------:R-:W-:Y:S02]  /*2510*/  F2FP.BF16.F32.PACK_AB R5, R7, R6 ;  /* 0x000000060705723e */ /* 0x000fe400000010ff */
[----:B------:R-:W-:Y:S02]  /*2520*/  F2FP.BF16.F32.PACK_AB R12, R13, R12 ;  /* 0x0000000c0d0c723e */ /* 0x000fe400000010ff */
[----:B------:R-:W-:Y:S02]  /*2530*/  F2FP.BF16.F32.PACK_AB R6, R9, R8 ;  /* 0x000000080906723e */ /* 0x000fe400000010ff */
[----:B------:R-:W-:-:S02]  /*2540*/  F2FP.BF16.F32.PACK_AB R7, R11, R10 ;  /* 0x0000000a0b07723e */ /* 0x000fc400000010ff */
[----:B------:R-:W-:Y:S02]  /*2550*/  F2FP.BF16.F32.PACK_AB R13, R15, R14 ;  /* 0x0000000e0f0d723e */ /* 0x000fe400000010ff */
[----:B------:R-:W-:Y:S01]  /*2560*/  F2FP.BF16.F32.PACK_AB R20, R21, R20 ;  /* 0x000000141514723e */ /* 0x000fe200000010ff */
[----:B--2---:R2:W-:Y:S01]  /*2570*/  STS.128 [R0+UR8], R4 ;  /* 0x0000000400007988 */ /* 0x0045e20008000c08 */
[----:B------:R-:W-:Y:S02]  /*2580*/  F2FP.BF16.F32.PACK_AB R14, R17, R16 ;  /* 0x00000010110e723e */ /* 0x000fe400000010ff */
[----:B------:R-:W-:Y:S02]  /*2590*/  F2FP.BF16.F32.PACK_AB R15, R19, R18 ;  /* 0x00000012130f723e */ /* 0x000fe400000010ff */
[----:B------:R-:W-:Y:S02]  /*25a0*/  F2FP.BF16.F32.PACK_AB R21, R23, R22 ;  /* 0x000000161715723e */ /* 0x000fe400000010ff */
[----:B------:R-:W-:Y:S01]  /*25b0*/  F2FP.BF16.F32.PACK_AB R28, R29, R28 ;  /* 0x0000001c1d1c723e */ /* 0x000fe200000010ff */
[----:B------:R2:W-:Y:S01]  /*25c0*/  STS.128 [R2+UR8], R12 ;  /* 0x0000000c02007988 */ /* 0x0005e20008000c08 */
[----:B------:R-:W-:-:S02]  /*25d0*/  F2FP.BF16.F32.PACK_AB R22, R25, R24 ;  /* 0x000000181916723e */ /* 0x000fc400000010ff */
[----:B------:R-:W-:Y:S02]  /*25e0*/  F2FP.BF16.F32.PACK_AB R23, R27, R26 ;  /* 0x0000001a1b17723e */ /* 0x000fe400000010ff */
[----:B------:R-:W-:Y:S02]  /*25f0*/  F2FP.BF16.F32.PACK_AB R29, R31, R30 ;  /* 0x0000001e1f1d723e */ /* 0x000fe400000010ff */
[----:B------:R-:W-:Y:S01]  /*2600*/  F2FP.BF16.F32.PACK_AB R30, R33, R32 ;  /* 0x00000020211e723e */ /* 0x000fe200000010ff */
[----:B------:R2:W-:Y:S01]  /*2610*/  STS.128 [R3+UR8], R20 ;  /* 0x0000001403007988 */ /* 0x0005e20008000c08 */
[----:B------:R-:W-:Y:S02]  /*2620*/  F2FP.BF16.F32.PACK_AB R31, R35, R34 ;  /* 0x00000022231f723e */ /* 0x000fe400000010ff */
[----:B------:R-:W-:-:S05]  /*2630*/  LOP3.LUT R8, R0, 0x30, RZ, 0x3c, !PT ;  /* 0x0000003000087812 */ /* 0x000fca00078e3cff */
[----:B------:R2:W-:Y:S01]  /*2640*/  STS.128 [R8+UR8], R28 ;  /* 0x0000001c08007988 */ /* 0x0005e20008000c08 */
[----:B------:R3:W-:Y:S06]  /*2650*/  MEMBAR.ALL.CTA ;  /* 0x0000000000007992 */ /* 0x0007ec0000008000 */
[----:B---3--:R-:W3:Y:S02]  /*2660*/  FENCE.VIEW.ASYNC.S ;  /* 0x00000000000073c6 */ /* 0x008ee40000000000 */
[----:B---3--:R-:W-:Y:S06]  /*2670*/  BAR.SYNC.DEFER_BLOCKING 0x0 ;  /* 0x0000000000007b1d */ /* 0x008fec0000010000 */
[----:B------:R2:W-:Y:S01]  /*2680*/  @UP1 UTMASTG.2D [UR8], [UR20] ;  /* 0x00000008140013b5 */ /* 0x0005e20008008000 */
[----:B------:R0:W-:Y:S01]  /*2690*/  UTMACMDFLUSH ;  /* 0x00000000000079b7 */ /* 0x0001e20000000000 */
[----:B------:R-:W-:-:S04]  /*26a0*/  DEPBAR.LE SB0, 0x0 ;  /* 0x000080000000791a */ /* 0x000fc80000000000 */
[----:B------:R-:W-:Y:S08]  /*26b0*/  BAR.SYNC.DEFER_BLOCKING 0x0 ;  /* 0x0000000000007b1d */ /* 0x000ff00000010000 */
[----:B------:R-:W-:Y:S06]  /*26c0*/  BAR.SYNC.DEFER_BLOCKING 0x0 ;  /* 0x0000000000007b1d */ /* 0x000fec0000010000 */
[----:B--2---:R-:W-:Y:S05]  /*26d0*/  @P2 BRA `(.L_x_71) ;  /* 0x0000000000a02947 */ /* 0x004fea0003800000 */
[----:B------:R-:W2:Y:S01]  /*26e0*/  S2UR UR5, SR_CgaCtaId ;  /* 0x00000000000579c3 */ /* 0x000ea20000008800 */
[----:B------:R-:W-:Y:S01]  /*26f0*/  NOP ;  /* 0x0000000000007918 */ /* 0x000fe20000000000 */
[----:B------:R-:W-:Y:S01]  /*2700*/  UMOV UR4, 0x50 ;  /* 0x0000005000047882 */ /* 0x000fe20000000000 */
[----:B------:R-:W-:Y:S02]  /*2710*/  IMAD.U32 R0, RZ, RZ, UR23 ;  /* 0x00000017ff007e24 */ /* 0x000fe4000f8e00ff */
[----:B------:R-:W-:Y:S02]  /*2720*/  IMAD.MOV.U32 R3, RZ, RZ, 0x3 ;  /* 0x00000003ff037424 */ /* 0x000fe400078e00ff */
[----:B------:R-:W-:Y:S01]  /*2730*/  IMAD.MOV.U32 R7, RZ, RZ, 0x1 ;  /* 0x00000001ff077424 */ /* 0x000fe200078e00ff */
[----:B------:R-:W-:-:S04]  /*2740*/  LOP3.LUT R0, R0, 0xffff, RZ, 0xc0, !PT ;  /* 0x0000ffff00007812 */ /* 0x000fc800078ec0ff */
[----:B------:R-:W-:-:S05]  /*2750*/  SHF.R.U32.HI R0, RZ, 0x5, R0 ;  /* 0x00000005ff007819 */ /* 0x000fca0000011600 */
[----:B------:R-:W-:Y:S01]  /*2760*/  VIADD R2, R0, 0x10 ;  /* 0x0000001000027836 */ /* 0x000fe20000000000 */
[----:B------:R-:W-:Y:S01]  /*2770*/  SHF.L.U32 R0, R3, R0, RZ ;  /* 0x0000000003007219 */ /* 0x000fe200000006ff */
[----:B--2---:R-:W-:-:S03]  /*2780*/  ULEA UR6, UR5, UR4, 0x18 ;  /* 0x0000000405067291 */ /* 0x004fc6000f8ec0ff */
[----:B------:R-:W-:-:S04]  /*2790*/  SHF.L.U32 R3, R7, R2, RZ ;  /* 0x0000000207037219 */ /* 0x000fc800000006ff */
[----:B------:R-:W-:Y:S02]  /*27a0*/  LOP3.LUT R0, R3, R0, RZ, 0xfc, !PT ;  /* 0x0000000003007212 */ /* 0x000fe400078efcff */
[----:B------:R-:W2:Y:S02]  /*27b0*/  LDS R5, [UR6] ;  /* 0x00000006ff057984 */ /* 0x000ea40008000800 */
[C---:B------:R-:W-:Y:S02]  /*27c0*/  LOP3.LUT R2, R0.reuse, 0xffff, RZ, 0xc0, !PT ;  /* 0x0000ffff00027812 */ /* 0x040fe400078ec0ff */
[----:B--2---:R-:W-:-:S04]  /*27d0*/  LOP3.LUT R3, R0, 0xffff, R5, 0x80, !PT ;  /* 0x0000ffff00037812 */ /* 0x004fc800078e8005 */
[----:B------:R-:W-:-:S13]  /*27e0*/  ISETP.NE.AND P0, PT, R3, R2, PT ;  /* 0x000000020300720c */ /* 0x000fda0003f05270 */
[----:B------:R-:W-:Y:S05]  /*27f0*/  @P0 BRA `(.L_x_72) ;  /* 0x0000000000500947 */ /* 0x000fea0003800000 */
[----:B------:R-:W-:Y:S02]  /*2800*/  SHF.R.U32.HI R5, RZ, 0x10, R5 ;  /* 0x00000010ff057819 */ /* 0x000fe40000011605 */
[----:B------:R-:W-:-:S04]  /*2810*/  SHF.R.U32.HI R2, RZ, 0x10, R0 ;  /* 0x00000010ff027819 */ /* 0x000fc80000011600 */
[----:B------:R-:W-:-:S04]  /*2820*/  LOP3.LUT R5, R5, R2, RZ, 0xc0, !PT ;  /* 0x0000000205057212 */ /* 0x000fc800078ec0ff */
[----:B------:R-:W-:-:S13]  /*2830*/  ISETP.NE.AND P0, PT, R5, R2, PT ;  /* 0x000000020500720c */ /* 0x000fda0003f05270 */
[----:B------:R-:W-:Y:S05]  /*2840*/  @P0 BRA `(.L_x_73) ;  /* 0x0000000000300947 */ /* 0x000fea0003800000 */
[----:B------:R-:W-:Y:S01]  /*2850*/  R2UR UR4, R0 ;  /* 0x00000000000472ca */ /* 0x000fe200000e0000 */
[----:B------:R-:W-:Y:S01]  /*2860*/  VOTEU.ANY UR5, UPT, PT ;  /* 0x0000000000057886 */ /* 0x000fe200038e0100 */
[----:B------:R-:W2:Y:S01]  /*2870*/  S2R R0, SR_LANEID ;  /* 0x0000000000007919 */ /* 0x000ea20000000000 */
[----:B------:R-:W-:-:S10]  /*2880*/  UFLO.U32 UR5, UR5 ;  /* 0x00000005000572bd */ /* 0x000fd400080e0000 */
[----:B------:R-:W-:-:S06]  /*2890*/  ULOP3.LUT UR4, URZ, UR4, URZ, 0x33, !UPT ;  /* 0x00000004ff047292 */ /* 0x000fcc000f8e33ff */
[----:B------:R-:W-:-:S04]  /*28a0*/  IMAD.U32 R2, RZ, RZ, UR4 ;  /* 0x00000004ff027e24 */ /* 0x000fc8000f8e00ff */
[----:B------:R-:W3:Y:S02]  /*28b0*/  REDUX UR7, R2 ;  /* 0x00000000020773c4 */ /* 0x000ee40000000000 */
[----:B------:R4:W-:Y:S01]  /*28c0*/  UTCATOMSWS.AND URZ, UR4 ;  /* 0x0000000400ff79e3 */ /* 0x0009e20008000000 */
[----:B--2---:R-:W-:Y:S01]  /*28d0*/  ISETP.EQ.U32.AND P0, PT, R0, UR5, PT ;  /* 0x0000000500007c0c */ /* 0x004fe2000bf02070 */
[----:B---3--:R-:W-:-:S12]  /*28e0*/  IMAD.U32 R0, RZ, RZ, UR7 ;  /* 0x00000007ff007e24 */ /* 0x008fd8000f8e00ff */
[----:B------:R4:W-:Y:S01]  /*28f0*/  @P0 ATOMS.AND RZ, [UR6], R0 ;  /* 0x00000000ffff098c */ /* 0x0009e2000a800006 */
[----:B------:R-:W-:Y:S05]  /*2900*/  BRA `(.L_x_71) ;  /* 0x0000000000147947 */ /* 0x000fea0003800000 */
.L_x_73:
[----:B------:R-:W-:-:S07]  /*2910*/  MOV R2, 0x2930 ;  /* 0x0000293000027802 */ /* 0x000fce0000000f00 */
[----:B-1----:R-:W-:Y:S05]  /*2920*/  CALL.REL.NOINC `($__internal_0_$__cuda_sm10x_tcgen05_guardrail_trap_col_being_dealloced_not_returned_by_alloc) ;  /* 0x0000000000447944 */ /* 0x002fea0003c00000 */
[----:B------:R-:W-:Y:S05]  /*2930*/  BRA `(.L_x_71) ;  /* 0x0000000000087947 */ /* 0x000fea0003800000 */
.L_x_72:
[----:B------:R-:W-:-:S07]  /*2940*/  MOV R2, 0x2960 ;  /* 0x0000296000027802 */ /* 0x000fce0000000f00 */
[----:B-1----:R-:W-:Y:S05]  /*2950*/  CALL.REL.NOINC `($__internal_2_$__cuda_sm10x_tcgen05_guardrail_trap_unallocated_columns_being_dealloced) ;  /* 0x0000000000507944 */ /* 0x002fea0003c00000 */
.L_x_71:
[----:B------:R-:W-:Y:S01]  /*2960*/  NOP ;  /* 0x0000000000007918 */ /* 0x000fe20000000000 */
[----:B----4-:R-:W-:Y:S05]  /*2970*/  EXIT ;  /* 0x000000000000794d */ /* 0x010fea0003800000 */
.L_x_58:
[----:B------:R-:W2:Y:S02]  /*2980*/  SYNCS.PHASECHK.TRANS64.TRYWAIT P0, [UR8+0x6000], RZ ;  /* 0x006000ffff0075a7 */ /* 0x000ea40008001108 */
[----:B--2---:R-:W-:Y:S05]  /*2990*/  @!P0 BRA `(.L_x_58) ;  /* 0xfffffffc00f88947 */ /* 0x004fea000383ffff */
[----:B------:R-:W-:Y:S05]  /*29a0*/  BRA `(.L_x_74) ;  /* 0xfffffff000907947 */ /* 0x000fea000383ffff */
.L_x_60:
[----:B------:R-:W2:Y:S02]  /*29b0*/  SYNCS.PHASECHK.TRANS64.TRYWAIT P1, [UR8+0x6020], RZ ;  /* 0x006020ffff0075a7 */ /* 0x000ea40008021108 */
[----:B--2---:R-:W-:Y:S05]  /*29c0*/  @!P1 BRA `(.L_x_60) ;  /* 0xfffffffc00f89947 */ /* 0x004fea000383ffff */
[----:B------:R-:W-:Y:S05]  /*29d0*/  BRA `(.L_x_75) ;  /* 0xfffffff400047947 */ /* 0x000fea000383ffff */
.L_x_61:
[----:B------:R-:W3:Y:S02]  /*29e0*/  SYNCS.PHASECHK.TRANS64.TRYWAIT P0, [UR28+0x6000], R2 ;  /* 0x00600002ff0075a7 */ /* 0x000ee4000800111c */
[----:B---3--:R-:W-:Y:S05]  /*29f0*/  @!P0 BRA `(.L_x_61) ;  /* 0xfffffffc00f88947 */ /* 0x008fea000383ffff */
[----:B------:R-:W-:Y:S05]  /*2a00*/  BRA `(.L_x_76) ;  /* 0xfffffff400807947 */ /* 0x000fea000383ffff */
.L_x_63:
[----:B------:R-:W3:Y:S02]  /*2a10*/  SYNCS.PHASECHK.TRANS64.TRYWAIT P0, [UR28+0x6020], R2 ;  /* 0x00602002ff0075a7 */ /* 0x000ee4000800111c */
[----:B---3--:R-:W-:Y:S05]  /*2a20*/  @!P0 BRA `(.L_x_63) ;  /* 0xfffffffc00f88947 */ /* 0x008fea000383ffff */
[----:B------:R-:W-:Y:S05]  /*2a30*/  BRA `(.L_x_77) ;  /* 0xfffffff400f07947 */ /* 0x000fea000383ffff */
        .weak           $__internal_0_$__cuda_sm10x_tcgen05_guardrail_trap_col_being_dealloced_not_returned_by_alloc
        .type           $__internal_0_$__cuda_sm10x_tcgen05_guardrail_trap_col_being_dealloced_not_returned_by_alloc,@function
        .size           $__internal_0_$__cuda_sm10x_tcgen05_guardrail_trap_col_being_dealloced_not_returned_by_alloc,($__internal_1_$__cuda_sm10x_tcgen05_guardrail_trap_phase_invalid_during_alloc - $__internal_0_$__cuda_sm10x_tcgen05_guardrail_trap_col_being_dealloced_not_returned_by_alloc)
$__internal_0_$__cuda_sm10x_tcgen05_guardrail_trap_col_being_dealloced_not_returned_by_alloc:
[----:B------:R-:W-:Y:S05]  /*2a40*/  BPT.TRAP 0x1 ;  /* 0x000000040000795c */ /* 0x000fea0000300000 */
[----:B------:R-:W-:-:S04]  /*2a50*/  IMAD.MOV.U32 R3, RZ, RZ, 0x0 ;  /* 0x00000000ff037424 */ /* 0x000fc800078e00ff */
[----:B------:R-:W-:Y:S05]  /*2a60*/  RET.REL.NODEC R2 `(gluon_tcgen05) ;  /* 0xffffffd402647950 */ /* 0x000fea0003c3ffff */
        .weak           $__internal_1_$__cuda_sm10x_tcgen05_guardrail_trap_phase_invalid_during_alloc
        .type           $__internal_1_$__cuda_sm10x_tcgen05_guardrail_trap_phase_invalid_during_alloc,@function
        .size           $__internal_1_$__cuda_sm10x_tcgen05_guardrail_trap_phase_invalid_during_alloc,($__internal_2_$__cuda_sm10x_tcgen05_guardrail_trap_unallocated_columns_being_dealloced - $__internal_1_$__cuda_sm10x_tcgen05_guardrail_trap_phase_invalid_during_alloc)
$__internal_1_$__cuda_sm10x_tcgen05_guardrail_trap_phase_invalid_during_alloc:
[----:B------:R-:W-:Y:S05]  /*2a70*/  BPT.TRAP 0x1 ;  /* 0x000000040000795c */ /* 0x000fea0000300000 */
[----:B------:R-:W-:-:S04]  /*2a80*/  IMAD.MOV.U32 R3, RZ, RZ, 0x0 ;  /* 0x00000000ff037424 */ /* 0x000fc800078e00ff */
[----:B------:R-:W-:Y:S05]  /*2a90*/  RET.REL.NODEC R2 `(gluon_tcgen05) ;  /* 0xffffffd402587950 */ /* 0x000fea0003c3ffff */
        .weak           $__internal_2_$__cuda_sm10x_tcgen05_guardrail_trap_unallocated_columns_being_dealloced
        .type           $__internal_2_$__cuda_sm10x_tcgen05_guardrail_trap_unallocated_columns_being_dealloced,@function
        .size           $__internal_2_$__cuda_sm10x_tcgen05_guardrail_trap_unallocated_columns_being_dealloced,(.L_x_81 - $__internal_2_$__cuda_sm10x_tcgen05_guardrail_trap_unallocated_columns_being_dealloced)
$__internal_2_$__cuda_sm10x_tcgen05_guardrail_trap_unallocated_columns_being_dealloced:
[----:B------:R-:W-:Y:S05]  /*2aa0*/  BPT.TRAP 0x1 ;  /* 0x000000040000795c */ /* 0x000fea0000300000 */
[----:B------:R-:W-:-:S04]  /*2ab0*/  IMAD.MOV.U32 R3, RZ, RZ, 0x0 ;  /* 0x00000000ff037424 */ /* 0x000fc800078e00ff */
[----:B------:R-:W-:Y:S05]  /*2ac0*/  RET.REL.NODEC R2 `(gluon_tcgen05) ;  /* 0xffffffd4024c7950 */ /* 0x000fea0003c3ffff */
.L_x_78:
[----:B------:R-:W-:-:S00]  /*2ad0*/  BRA `(.L_x_78) ;  /* 0xfffffffc00fc7947 */ /* 0x000fc0000383ffff */
[----:B------:R-:W-:-:S00]  /*2ae0*/  NOP ;  /* 0x0000000000007918 */ /* 0x000fc00000000000 */
        /* <DEDUP_REMOVED lines=9> */
.L_x_81:


//--------------------- .nv.shared.gluon_tcgen05  --------------------------
	.section	.nv.shared.gluon_tcgen05,"aw",@nobits
	.sectionflags	@""
	.align	16
	.zero		1024


//--------------------- .nv.shared.reserved.0     --------------------------
	.section	.nv.shared.reserved.0,"aw",@nobits
	.align	8
	.weak		__nv_reservedSMEM_offset_0_alias
	.size		__nv_reservedSMEM_offset_0_alias, 0, 64
	.other		__nv_reservedSMEM_offset_0_alias,@"STO_CUDA_RESERVED_SHARED STV_DEFAULT"
__nv_reservedSMEM_offset_0_alias:
	.zero		0
.nv.shared.reserved.0:
	.zero		64
	.weak		__nv_reservedSMEM_allocation_phase
	.type		__nv_reservedSMEM_allocation_phase,@object
	.size		__nv_reservedSMEM_allocation_phase,(.L_0 - __nv_reservedSMEM_allocation_phase)
__nv_reservedSMEM_allocation_phase:
	.zero		1
.L_0:
	.zero		7
	.weak		__nv_reservedSMEM_devtool_atexit_pc
	.type		__nv_reservedSMEM_devtool_atexit_pc,@object
	.size		__nv_reservedSMEM_devtool_atexit_pc,(__nv_reservedSMEM_allocation_mask - __nv_reservedSMEM_devtool_atexit_pc)
__nv_reservedSMEM_devtool_atexit_pc:
	.zero		8
	.weak		__nv_reservedSMEM_allocation_mask
	.type		__nv_reservedSMEM_allocation_mask,@object
	.size		__nv_reservedSMEM_allocation_mask,(.L_2 - __nv_reservedSMEM_allocation_mask)
__nv_reservedSMEM_allocation_mask:
	.zero		4
.L_2:


//--------------------- .nv.constant0.gluon_tcgen05 --------------------------
	.section	.nv.constant0.gluon_tcgen05,"a",@progbits
	.sectionflags	@""
	.align	4
.nv.constant0.gluon_tcgen05:
	.zero		976


//--------------------- SYMBOLS --------------------------

	.type		.nv.reservedSmem.offset0,@object
	.size		.nv.reservedSmem.offset0,0x4
	.type		.nv.reservedSmem.cap,@object
	.size		.nv.reservedSmem.cap,0x4
